# CuTe-DSL kernel — source=cudnn_frontend_dsl family=gemm_swiglu
# config = {"ab_dtype": "BFloat16", "c_dtype": "BFloat16", "mma_mn": [64, 128], "cluster_mn": [2, 2]}


// ===== COMPILED SASS (sm_100a) =====

	.target	sm_100a

	.elftype	@"ET_EXEC"


//--------------------- .note.nv.tkinfo           --------------------------
	.section	.note.nv.tkinfo,"",@"SHT_NOTE"
	.sectionflags	@"SHF_NOTE_NV_TKINFO"
	.tkinfo
        /*0018*/ 	.word	0x00000081
        /*0030*/ 	.string	""
        /*0030*/ 	.string	"ptxas"
        /*0030*/ 	.string	"Cuda compilation tools, release 12.9, V12.9.83"
        /*0030*/ 	.string	"Build system must define TOOLS_VERSION_EXTENDED"
        /*0030*/ 	.string	"-O 3 -arch sm_100a "



//--------------------- .note.nv.cuver            --------------------------
	.section	.note.nv.cuver,"",@"SHT_NOTE"
	.sectionflags	@"SHF_NOTE_NV_CUVER"
        /*0018*/ 	.short	0x0001
        /*001a*/ 	.short	0x0064
        /*001c*/ 	.short	0x0001
        /*001e*/ 	.short	0x0000
        /*0020*/ 	.short	0x0001
        /*0022*/ 	.short	0x0000


//--------------------- .nv.info                  --------------------------
	.section	.nv.info,"",@"SHT_CUDA_INFO"
	.align	4


	//----- nvinfo : EIATTR_REGCOUNT
	.align		4
        /*0000*/ 	.byte	0x04, 0x2f
        /*0002*/ 	.short	(.L_4 - .L_3)
	.align		4
.L_3:
        /*0004*/ 	.word	index@(kernel_cutlass_kernel_cudnngemm_swigludense_gemm_persistent_swigluPersistentDenseGemmKernel_object_at__TiledMMA_ThrLayoutVMNK11110000_PermutationMNK____MMAAtom_ThrID10_ShapeMNK6412816_TVL_0)
        /*0008*/ 	.word	0x00000065


	//----- nvinfo : EIATTR_FRAME_SIZE
	.align		4
.L_4:
        /*000c*/ 	.byte	0x04, 0x11
        /*000e*/ 	.short	(.L_6 - .L_5)
	.align		4
.L_5:
        /*0010*/ 	.word	index@($__internal_2_$__cuda_sm10x_tcgen05_guardrail_trap_unallocated_columns_being_dealloced)
        /*0014*/ 	.word	0x00000000


	//----- nvinfo : EIATTR_FRAME_SIZE
	.align		4
.L_6:
        /*0018*/ 	.byte	0x04, 0x11
        /*001a*/ 	.short	(.L_8 - .L_7)
	.align		4
.L_7:
        /*001c*/ 	.word	index@($__internal_1_$__cuda_sm10x_tcgen05_guardrail_trap_phase_invalid_during_alloc)
        /*0020*/ 	.word	0x00000000


	//----- nvinfo : EIATTR_FRAME_SIZE
	.align		4
.L_8:
        /*0024*/ 	.byte	0x04, 0x11
        /*0026*/ 	.short	(.L_10 - .L_9)
	.align		4
.L_9:
        /*0028*/ 	.word	index@($__internal_0_$__cuda_sm10x_tcgen05_guardrail_trap_col_being_dealloced_not_returned_by_alloc)
        /*002c*/ 	.word	0x00000000


	//----- nvinfo : EIATTR_FRAME_SIZE
	.align		4
.L_10:
        /*0030*/ 	.byte	0x04, 0x11
        /*0032*/ 	.short	(.L_12 - .L_11)
	.align		4
.L_11:
        /*0034*/ 	.word	index@(kernel_cutlass_kernel_cudnngemm_swigludense_gemm_persistent_swigluPersistentDenseGemmKernel_object_at__TiledMMA_ThrLayoutVMNK11110000_PermutationMNK____MMAAtom_ThrID10_ShapeMNK6412816_TVL_0)
        /*0038*/ 	.word	0x00000000


	//----- nvinfo : EIATTR_MIN_STACK_SIZE
	.align		4
.L_12:
        /*003c*/ 	.byte	0x04, 0x12
        /*003e*/ 	.short	(.L_14 - .L_13)
	.align		4
.L_13:
        /*0040*/ 	.word	index@(kernel_cutlass_kernel_cudnngemm_swigludense_gemm_persistent_swigluPersistentDenseGemmKernel_object_at__TiledMMA_ThrLayoutVMNK11110000_PermutationMNK____MMAAtom_ThrID10_ShapeMNK6412816_TVL_0)
        /*0044*/ 	.word	0x00000000
.L_14:


//--------------------- .nv.info.kernel_cutlass_kernel_cudnngemm_swigludense_gemm_persistent_swigluPersistentDenseGemmKernel_object_at__TiledMMA_ThrLayoutVMNK11110000_PermutationMNK____MMAAtom_ThrID10_ShapeMNK6412816_TVL_0 --------------------------
	.section	.nv.info.kernel_cutlass_kernel_cudnngemm_swigludense_gemm_persistent_swigluPersistentDenseGemmKernel_object_at__TiledMMA_ThrLayoutVMNK11110000_PermutationMNK____MMAAtom_ThrID10_ShapeMNK6412816_TVL_0,"",@"SHT_CUDA_INFO"
	.sectionflags	@""
	.align	4


	//----- nvinfo : EIATTR_CUDA_API_VERSION
	.align		4
        /*0000*/ 	.byte	0x04, 0x37
        /*0002*/ 	.short	(.L_16 - .L_15)
.L_15:
        /*0004*/ 	.word	0x00000081


	//----- nvinfo : EIATTR_KPARAM_INFO
	.align		4
.L_16:
        /*0008*/ 	.byte	0x04, 0x17
        /*000a*/ 	.short	(.L_18 - .L_17)
.L_17:
        /*000c*/ 	.word	0x00000000
        /*0010*/ 	.short	0x0008
        /*0012*/ 	.short	0x0264
        /*0014*/ 	.byte	0x00, 0xf0, 0x11, 0x00


	//----- nvinfo : EIATTR_KPARAM_INFO
	.align		4
.L_18:
        /*0018*/ 	.byte	0x04, 0x17
        /*001a*/ 	.short	(.L_20 - .L_19)
.L_19:
        /*001c*/ 	.word	0x00000000
        /*0020*/ 	.short	0x0007
        /*0022*/ 	.short	0x0258
        /*0024*/ 	.byte	0x00, 0xf0, 0x31, 0x00


	//----- nvinfo : EIATTR_KPARAM_INFO
	.align		4
.L_20:
        /*0028*/ 	.byte	0x04, 0x17
        /*002a*/ 	.short	(.L_22 - .L_21)
.L_21:
        /*002c*/ 	.word	0x00000000
        /*0030*/ 	.short	0x0006
        /*0032*/ 	.short	0x024c
        /*0034*/ 	.byte	0x00, 0xf0, 0x31, 0x00


	//----- nvinfo : EIATTR_KPARAM_INFO
	.align		4
.L_22:
        /*0038*/ 	.byte	0x04, 0x17
        /*003a*/ 	.short	(.L_24 - .L_23)
.L_23:
        /*003c*/ 	.word	0x00000000
        /*0040*/ 	.short	0x0005
        /*0042*/ 	.short	0x0240
        /*0044*/ 	.byte	0x00, 0xf0, 0x31, 0x00


	//----- nvinfo : EIATTR_KPARAM_INFO
	.align		4
.L_24:
        /*0048*/ 	.byte	0x04, 0x17
        /*004a*/ 	.short	(.L_26 - .L_25)
.L_25:
        /*004c*/ 	.word	0x00000000
        /*0050*/ 	.short	0x0004
        /*0052*/ 	.short	0x01c0
        /*0054*/ 	.byte	0x00, 0xf0, 0x01, 0x02


	//----- nvinfo : EIATTR_KPARAM_INFO
	.align		4
.L_26:
        /*0058*/ 	.byte	0x04, 0x17
        /*005a*/ 	.short	(.L_28 - .L_27)
.L_27:
        /*005c*/ 	.word	0x00000000
        /*0060*/ 	.short	0x0003
        /*0062*/ 	.short	0x0140
        /*0064*/ 	.byte	0x00, 0xf0, 0x01, 0x02


	//----- nvinfo : EIATTR_KPARAM_INFO
	.align		4
.L_28:
        /*0068*/ 	.byte	0x04, 0x17
        /*006a*/ 	.short	(.L_30 - .L_29)
.L_29:
        /*006c*/ 	.word	0x00000000
        /*0070*/ 	.short	0x0002
        /*0072*/ 	.short	0x00c0
        /*0074*/ 	.byte	0x00, 0xf0, 0x01, 0x02


	//----- nvinfo : EIATTR_KPARAM_INFO
	.align		4
.L_30:
        /*0078*/ 	.byte	0x04, 0x17
        /*007a*/ 	.short	(.L_32 - .L_31)
.L_31:
        /*007c*/ 	.word	0x00000000
        /*0080*/ 	.short	0x0001
        /*0082*/ 	.short	0x0040
        /*0084*/ 	.byte	0x00, 0xf0, 0x01, 0x02


	//----- nvinfo : EIATTR_KPARAM_INFO
	.align		4
.L_32:
        /*0088*/ 	.byte	0x04, 0x17
        /*008a*/ 	.short	(.L_34 - .L_33)
.L_33:
        /*008c*/ 	.word	0x00000000
        /*0090*/ 	.short	0x0000
        /*0092*/ 	.short	0x0000
        /*0094*/ 	.byte	0x00, 0xf0, 0x0d, 0x00


	//----- nvinfo : EIATTR_AT_ENTRY_FRAGMENTS
	.align		4
.L_34:
        /*0098*/ 	.byte	0x04, 0x4f
        /*009a*/ 	.short	(.L_36 - .L_35)


	//   ....[0]....
.L_35:
        /*009c*/ 	.word	0x00000004


	//----- nvinfo : EIATTR_RESERVED_SMEM_USED
	.align		4
.L_36:
        /*00a0*/ 	.byte	0x01, 0x41
	.zero		2


	//----- nvinfo : EIATTR_SPARSE_MMA_MASK
	.align		4
        /*00a4*/ 	.byte	0x03, 0x50
        /*00a6*/ 	.short	0x0000


	//----- nvinfo : EIATTR_TCGEN05_1CTA_USED
	.align		4
        /*00a8*/ 	.byte	0x01, 0x51
	.zero		2


	//----- nvinfo : EIATTR_MAXREG_COUNT
	.align		4
        /*00ac*/ 	.byte	0x03, 0x1b
        /*00ae*/ 	.short	0x00ff


	//----- nvinfo : EIATTR_NUM_BARRIERS
	.align		4
        /*00b0*/ 	.byte	0x02, 0x4c
        /*00b2*/ 	.byte	0x03
	.zero		1


	//----- nvinfo : EIATTR_INT_WARP_WIDE_INSTR_OFFSETS
	.align		4
        /*00b4*/ 	.byte	0x04, 0x31
        /*00b6*/ 	.short	(.L_38 - .L_37)


	//   ....[0]....
.L_37:
        /*00b8*/ 	.word	0x00003fc0


	//   ....[1]....
        /*00bc*/ 	.word	0x00004000


	//----- nvinfo : EIATTR_COOP_GROUP_MASK_REGIDS
	.align		4
.L_38:
        /*00c0*/ 	.byte	0x04, 0x29
        /*00c2*/ 	.short	(.L_40 - .L_39)


	//   ....[0]....
.L_39:
        /*00c4*/ 	.word	0xffffffff


	//   ....[1]....
        /*00c8*/ 	.word	0xffffffff


	//   ....[2]....
        /*00cc*/ 	.word	0xffffffff


	//   ....[3]....
        /*00d0*/ 	.word	0xffffffff


	//   ....[4]....
        /*00d4*/ 	.word	0xffffffff


	//   ....[5]....
        /*00d8*/ 	.word	0xffffffff


	//   ....[6]....
        /*00dc*/ 	.word	0xffffffff


	//----- nvinfo : EIATTR_COOP_GROUP_INSTR_OFFSETS
	.align		4
.L_40:
        /*00e0*/ 	.byte	0x04, 0x28
        /*00e2*/ 	.short	(.L_42 - .L_41)


	//   ....[0]....
.L_41:
        /*00e4*/ 	.word	0x00000460


	//   ....[1]....
        /*00e8*/ 	.word	0x00000610


	//   ....[2]....
        /*00ec*/ 	.word	0x000006b0


	//   ....[3]....
        /*00f0*/ 	.word	0x00001a50


	//   ....[4]....
        /*00f4*/ 	.word	0x00001d10


	//   ....[5]....
        /*00f8*/ 	.word	0x00003e50


	//   ....[6]....
        /*00fc*/ 	.word	0x000040b0


	//----- nvinfo : EIATTR_VRC_CTA_INIT_COUNT
	.align		4
.L_42:
        /*0100*/ 	.byte	0x02, 0x4a
        /*0102*/ 	.byte	0x80
	.zero		1


	//----- nvinfo : EIATTR_MBARRIER_INSTR_OFFSETS
	.align		4
        /*0104*/ 	.byte	0x04, 0x39
        /*0106*/ 	.short	(.L_44 - .L_43)


	//   ....[0]....
.L_43:
        /*0108*/ 	.word	0x00000330
        /*010c*/ 	.word	0x000000ff
        /*0110*/ 	.word	0x00000000
        /*0114*/ 	.short	0x0100
        /*0116*/ 	.byte	0x05
	.zero		1


	//   ....[1]....
        /*0118*/ 	.word	0x00000340
        /*011c*/ 	.word	0x000000ff
        /*0120*/ 	.word	0x00000008
        /*0124*/ 	.short	0x0100
        /*0126*/ 	.byte	0x05
	.zero		1


	//   ....[2]....
        /*0128*/ 	.word	0x00000350
        /*012c*/ 	.word	0x000000ff
        /*0130*/ 	.word	0x00000010
        /*0134*/ 	.short	0x0100
        /*0136*/ 	.byte	0x05
	.zero		1


	//   ....[3]....
        /*0138*/ 	.word	0x00000360
        /*013c*/ 	.word	0x000000ff
        /*0140*/ 	.word	0x00000018
        /*0144*/ 	.short	0x0100
        /*0146*/ 	.byte	0x05
	.zero		1


	//   ....[4]....
        /*0148*/ 	.word	0x00000370
        /*014c*/ 	.word	0x000000ff
        /*0150*/ 	.word	0x00000020
        /*0154*/ 	.short	0x0100
        /*0156*/ 	.byte	0x05
	.zero		1


	//   ....[5]....
        /*0158*/ 	.word	0x00000380
        /*015c*/ 	.word	0x000000ff
        /*0160*/ 	.word	0x00000028
        /*0164*/ 	.short	0x0100
        /*0166*/ 	.byte	0x05
	.zero		1


	//   ....[6]....
        /*0168*/ 	.word	0x00000390
        /*016c*/ 	.word	0x000000ff
        /*0170*/ 	.word	0x00000030
        /*0174*/ 	.short	0x0100
        /*0176*/ 	.byte	0x05
	.zero		1


	//   ....[7]....
        /*0178*/ 	.word	0x000003a0
        /*017c*/ 	.word	0x000000ff
        /*0180*/ 	.word	0x00000038
        /*0184*/ 	.short	0x0100
        /*0186*/ 	.byte	0x05
	.zero		1


	//   ....[8]....
        /*0188*/ 	.word	0x000003b0
        /*018c*/ 	.word	0x000000ff
        /*0190*/ 	.word	0x00000040
        /*0194*/ 	.short	0x0100
        /*0196*/ 	.byte	0x05
	.zero		1


	//   ....[9]....
        /*0198*/ 	.word	0x000003c0
        /*019c*/ 	.word	0x000000ff
        /*01a0*/ 	.word	0x00000048
        /*01a4*/ 	.short	0x0100
        /*01a6*/ 	.byte	0x05
	.zero		1


	//   ....[10]....
        /*01a8*/ 	.word	0x000003d0
        /*01ac*/ 	.word	0x000000ff
        /*01b0*/ 	.word	0x00000050
        /*01b4*/ 	.short	0x0100
        /*01b6*/ 	.byte	0x05
	.zero		1


	//   ....[11]....
        /*01b8*/ 	.word	0x000003e0
        /*01bc*/ 	.word	0x000000ff
        /*01c0*/ 	.word	0x00000058
        /*01c4*/ 	.short	0x0100
        /*01c6*/ 	.byte	0x05
	.zero		1


	//   ....[12]....
        /*01c8*/ 	.word	0x000003f0
        /*01cc*/ 	.word	0x000000ff
        /*01d0*/ 	.word	0x00000060
        /*01d4*/ 	.short	0x0100
        /*01d6*/ 	.byte	0x05
	.zero		1


	//   ....[13]....
        /*01d8*/ 	.word	0x00000400
        /*01dc*/ 	.word	0x000000ff
        /*01e0*/ 	.word	0x00000068
        /*01e4*/ 	.short	0x0100
        /*01e6*/ 	.byte	0x05
	.zero		1


	//   ....[14]....
        /*01e8*/ 	.word	0x00000580
        /*01ec*/ 	.word	0x000000ff
        /*01f0*/ 	.word	0x00000070
        /*01f4*/ 	.short	0x0100
        /*01f6*/ 	.byte	0x06
	.zero		1


	//   ....[15]....
        /*01f8*/ 	.word	0x00000590
        /*01fc*/ 	.word	0x000000ff
        /*0200*/ 	.word	0x00000078
        /*0204*/ 	.short	0x0100
        /*0206*/ 	.byte	0x06
	.zero		1


	//   ....[16]....
        /*0208*/ 	.word	0x000005a0
        /*020c*/ 	.word	0x000000ff
        /*0210*/ 	.word	0x00000080
        /*0214*/ 	.short	0x0100
        /*0216*/ 	.byte	0x06
	.zero		1


	//   ....[17]....
        /*0218*/ 	.word	0x000005b0
        /*021c*/ 	.word	0x000000ff
        /*0220*/ 	.word	0x00000088
        /*0224*/ 	.short	0x0100
        /*0226*/ 	.byte	0x06
	.zero		1


	//   ....[18]....
        /*0228*/ 	.word	0x00000b20
        /*022c*/ 	.word	0x000000ff
        /*0230*/ 	.word	0x00000038
        /*0234*/ 	.short	0x010a
        /*0236*/ 	.byte	0x07
	.zero		1


	//   ....[19]....
        /*0238*/ 	.word	0x00000c90
        /*023c*/ 	.word	0x000000ff
        /*0240*/ 	.word	0x00000038
        /*0244*/ 	.short	0x010a
        /*0246*/ 	.byte	0x09
	.zero		1


	//   ....[20]....
        /*0248*/ 	.word	0x00000db0
        /*024c*/ 	.word	0x000000ff
        /*0250*/ 	.word	0x00000038
        /*0254*/ 	.short	0x010a
        /*0256*/ 	.byte	0x20
	.zero		1


	//   ....[21]....
        /*0258*/ 	.word	0x00001170
        /*025c*/ 	.word	0x000000ff
        /*0260*/ 	.word	0x00000038
        /*0264*/ 	.short	0x010a
        /*0266*/ 	.byte	0x04
	.zero		1


	//   ....[22]....
        /*0268*/ 	.word	0x00001520
        /*026c*/ 	.word	0x000000ff
        /*0270*/ 	.word	0x00000000
        /*0274*/ 	.short	0x010a
        /*0276*/ 	.byte	0x06
	.zero		1


	//   ....[23]....
        /*0278*/ 	.word	0x00001550
        /*027c*/ 	.word	0x000000ff
        /*0280*/ 	.word	0x00000080
        /*0284*/ 	.short	0x010a
        /*0286*/ 	.byte	0x07
	.zero		1


	//   ....[24]....
        /*0288*/ 	.word	0x000016f0
        /*028c*/ 	.word	0x000000ff
        /*0290*/ 	.word	0x00000000
        /*0294*/ 	.short	0x010a
        /*0296*/ 	.byte	0x05
	.zero		1


	//   ....[25]....
        /*0298*/ 	.word	0x00001850
        /*029c*/ 	.word	0x000000ff
        /*02a0*/ 	.word	0x00000000
        /*02a4*/ 	.short	0x010a
        /*02a6*/ 	.byte	0x06
	.zero		1


	//   ....[26]....
        /*02a8*/ 	.word	0x000019e0
        /*02ac*/ 	.word	0x00000002
        /*02b0*/ 	.word	0x00000080
        /*02b4*/ 	.short	0x010a
        /*02b6*/ 	.byte	0xff
	.zero		1


	//   ....[27]....
        /*02b8*/ 	.word	0x00002330
        /*02bc*/ 	.word	0x00000003
        /*02c0*/ 	.word	0x00000070
        /*02c4*/ 	.short	0x010a
        /*02c6*/ 	.byte	0xff
	.zero		1


	//   ....[28]....
        /*02c8*/ 	.word	0x00003c20
        /*02cc*/ 	.word	0x00000003
        /*02d0*/ 	.word	0x00000080
        /*02d4*/ 	.short	0x0101
        /*02d6*/ 	.byte	0xff
	.zero		1


	//   ....[29]....
        /*02d8*/ 	.word	0x00004110
        /*02dc*/ 	.word	0x00000002
        /*02e0*/ 	.word	0x00000038
        /*02e4*/ 	.short	0x010a
        /*02e6*/ 	.byte	0xff
	.zero		1


	//   ....[30]....
        /*02e8*/ 	.word	0x00004190
        /*02ec*/ 	.word	0x00000002
        /*02f0*/ 	.word	0x00000038
        /*02f4*/ 	.short	0x010a
        /*02f6*/ 	.byte	0xff
	.zero		1


	//   ....[31]....
        /*02f8*/ 	.word	0x00004210
        /*02fc*/ 	.word	0x00000002
        /*0300*/ 	.word	0x00000080
        /*0304*/ 	.short	0x010a
        /*0306*/ 	.byte	0xff
	.zero		1


	//   ....[32]....
        /*0308*/ 	.word	0x00004290
        /*030c*/ 	.word	0x00000002
        /*0310*/ 	.word	0x00000000
        /*0314*/ 	.short	0x010a
        /*0316*/ 	.byte	0xff
	.zero		1


	//   ....[33]....
        /*0318*/ 	.word	0x000042f0
        /*031c*/ 	.word	0x00000002
        /*0320*/ 	.word	0x00000080
        /*0324*/ 	.short	0x010a
        /*0326*/ 	.byte	0xff
	.zero		1


	//   ....[34]....
        /*0328*/ 	.word	0x00004350
        /*032c*/ 	.word	0x00000003
        /*0330*/ 	.word	0x00000070
        /*0334*/ 	.short	0x010a
        /*0336*/ 	.byte	0xff
	.zero		1


	//----- nvinfo : EIATTR_NUM_MBARRIERS
	.align		4
.L_44:
        /*0338*/ 	.byte	0x03, 0x38
        /*033a*/ 	.short	0x0012


	//----- nvinfo : EIATTR_EXIT_INSTR_OFFSETS
	.align		4
        /*033c*/ 	.byte	0x04, 0x1c
        /*033e*/ 	.short	(.L_46 - .L_45)


	//   ....[0]....
.L_45:
        /*0340*/ 	.word	0x00001a10


	//   ....[1]....
        /*0344*/ 	.word	0x000040d0


	//----- nvinfo : EIATTR_REQNTID
	.align		4
.L_46:
        /*0348*/ 	.byte	0x04, 0x10
        /*034a*/ 	.short	(.L_48 - .L_47)
.L_47:
        /*034c*/ 	.word	0x000000c0
        /*0350*/ 	.word	0x00000001
        /*0354*/ 	.word	0x00000001


	//----- nvinfo : EIATTR_CRS_STACK_SIZE
	.align		4
.L_48:
        /*0358*/ 	.byte	0x04, 0x1e
        /*035a*/ 	.short	(.L_50 - .L_49)
.L_49:
        /*035c*/ 	.word	0x00000000


	//----- nvinfo : EIATTR_CBANK_PARAM_SIZE
	.align		4
.L_50:
        /*0360*/ 	.byte	0x03, 0x19
        /*0362*/ 	.short	0x0268


	//----- nvinfo : EIATTR_PARAM_CBANK
	.align		4
        /*0364*/ 	.byte	0x04, 0x0a
        /*0366*/ 	.short	(.L_52 - .L_51)
	.align		4
.L_51:
        /*0368*/ 	.word	index@(.nv.constant0.kernel_cutlass_kernel_cudnngemm_swigludense_gemm_persistent_swigluPersistentDenseGemmKernel_object_at__TiledMMA_ThrLayoutVMNK11110000_PermutationMNK____MMAAtom_ThrID10_ShapeMNK6412816_TVL_0)
        /*036c*/ 	.short	0x0380
        /*036e*/ 	.short	0x0268


	//----- nvinfo : EIATTR_SW_WAR
	.align		4
.L_52:
        /*0370*/ 	.byte	0x04, 0x36
        /*0372*/ 	.short	(.L_54 - .L_53)
.L_53:
        /*0374*/ 	.word	0x00000008
.L_54:


//--------------------- .nv.compat                --------------------------
	.section	.nv.compat,"",@"SHT_CUDA_COMPAT_INFO"
	.align	4
        /*0000*/ 	.byte	0x02, 0x02, 0x02, 0x00, 0x02, 0x05, 0x05, 0x00, 0x02, 0x03, 0x01, 0x00, 0x02, 0x06, 0x01, 0x00


//--------------------- .nv.callgraph             --------------------------
	.section	.nv.callgraph,"",@"SHT_CUDA_CALLGRAPH"
	.align	4
	.sectionentsize	8
	.align		4
        /*0000*/ 	.word	0x00000000
	.align		4
        /*0004*/ 	.word	0xffffffff
	.align		4
        /*0008*/ 	.word	0x00000000
	.align		4
        /*000c*/ 	.word	0xfffffffe
	.align		4
        /*0010*/ 	.word	0x00000000
	.align		4
        /*0014*/ 	.word	0xfffffffd
	.align		4
        /*0018*/ 	.word	0x00000000
	.align		4
        /*001c*/ 	.word	0xfffffffc


//--------------------- .text.kernel_cutlass_kernel_cudnngemm_swigludense_gemm_persistent_swigluPersistentDenseGemmKernel_object_at__TiledMMA_ThrLayoutVMNK11110000_PermutationMNK____MMAAtom_ThrID10_ShapeMNK6412816_TVL_0 --------------------------
	.section	.text.kernel_cutlass_kernel_cudnngemm_swigludense_gemm_persistent_swigluPersistentDenseGemmKernel_object_at__TiledMMA_ThrLayoutVMNK11110000_PermutationMNK____MMAAtom_ThrID10_ShapeMNK6412816_TVL_0,"ax",@progbits
	.align	128
        .global         kernel_cutlass_kernel_cudnngemm_swigludense_gemm_persistent_swigluPersistentDenseGemmKernel_object_at__TiledMMA_ThrLayoutVMNK11110000_PermutationMNK____MMAAtom_ThrID10_ShapeMNK6412816_TVL_0
        .type           kernel_cutlass_kernel_cudnngemm_swigludense_gemm_persistent_swigluPersistentDenseGemmKernel_object_at__TiledMMA_ThrLayoutVMNK11110000_PermutationMNK____MMAAtom_ThrID10_ShapeMNK6412816_TVL_0,@function
        .size           kernel_cutlass_kernel_cudnngemm_swigludense_gemm_persistent_swigluPersistentDenseGemmKernel_object_at__TiledMMA_ThrLayoutVMNK11110000_PermutationMNK____MMAAtom_ThrID10_ShapeMNK6412816_TVL_0,(.L_x_56 - kernel_cutlass_kernel_cudnngemm_swigludense_gemm_persistent_swigluPersistentDenseGemmKernel_object_at__TiledMMA_ThrLayoutVMNK11110000_PermutationMNK____MMAAtom_ThrID10_ShapeMNK6412816_TVL_0)
        .other          kernel_cutlass_kernel_cudnngemm_swigludense_gemm_persistent_swigluPersistentDenseGemmKernel_object_at__TiledMMA_ThrLayoutVMNK11110000_PermutationMNK____MMAAtom_ThrID10_ShapeMNK6412816_TVL_0,@"STO_CUDA_ENTRY STV_DEFAULT"
kernel_cutlass_kernel_cudnngemm_swigludense_gemm_persistent_swigluPersistentDenseGemmKernel_object_at__TiledMMA_ThrLayoutVMNK11110000_PermutationMNK____MMAAtom_ThrID10_ShapeMNK6412816_TVL_0:
.text.kernel_cutlass_kernel_cudnngemm_swigludense_gemm_persistent_swigluPersistentDenseGemmKernel_object_at__TiledMMA_ThrLayoutVMNK11110000_PermutationMNK____MMAAtom_ThrID10_ShapeMNK6412816_TVL_0:
[----:B------:R-:W1:Y:S08]  /*0000*/  LDC R1, c[0x0][0x37c] ;  /* 0x0000df00ff017b82 */ /* 0x000e700000000800 */
[----:B------:R-:W2:Y:S01]  /*0010*/  S2UR UR10, SR_CgaCtaId ;  /* 0x00000000000a79c3 */ /* 0x000ea20000008800 */
[----:B------:R-:W3:Y:S01]  /*0020*/  S2R R0, SR_TID.X ;  /* 0x0000000000007919 */ /* 0x000ee20000002100 */
[----:B------:R-:W4:Y:S01]  /*0030*/  LDCU.U8 UR8, c[0x0][0x382] ;  /* 0x00007040ff0877ac */ /* 0x000f220008000000 */
[----:B------:R-:W5:Y:S01]  /*0040*/  LDCU.U8 UR4, c[0x0][0x381] ;  /* 0x00007020ff0477ac */ /* 0x000f620008000000 */
[----:B------:R-:W2:Y:S01]  /*0050*/  LDCU UR6, c[0x0][0x36c] ;  /* 0x00006d80ff0677ac */ /* 0x000ea20008000800 */
[----:B------:R-:W-:Y:S01]  /*0060*/  UMOV UR19, 0x3 ;  /* 0x0000000300137882 */ /* 0x000fe20000000000 */
[----:B----4-:R-:W-:-:S02]  /*0070*/  ULOP3.LUT UR8, UR8, 0x1, URZ, 0xc0, !UPT ;  /* 0x0000000108087892 */ /* 0x010fc4000f8ec0ff */
[----:B--2---:R-:W-:Y:S02]  /*0080*/  ULEA.HI UR5, UR10, UR10, URZ, 0x1 ;  /* 0x0000000a0a057291 */ /* 0x004fe4000f8f08ff */
[----:B-----5:R-:W-:Y:S02]  /*0090*/  ULOP3.LUT UR4, UR4, 0x1, URZ, 0xc0, !UPT ;  /* 0x0000000104047892 */ /* 0x020fe4000f8ec0ff */
[----:B------:R-:W-:Y:S02]  /*00a0*/  USHF.R.S32.HI UR28, URZ, 0x1, UR5 ;  /* 0x00000001ff1c7899 */ /* 0x000fe40008011405 */
[----:B------:R-:W-:Y:S02]  /*00b0*/  ULOP3.LUT UR18, UR5, 0xfffffffe, URZ, 0xc0, !UPT ;  /* 0xfffffffe05127892 */ /* 0x000fe4000f8ec0ff */
[----:B------:R-:W-:Y:S01]  /*00c0*/  ULEA.HI UR7, UR5, UR28, URZ, 0x1 ;  /* 0x0000001c05077291 */ /* 0x000fe2000f8f08ff */
[----:B---3--:R-:W-:Y:S01]  /*00d0*/  SHF.R.U32.HI R69, RZ, 0x5, R0 ;  /* 0x00000005ff457819 */ /* 0x008fe20000011600 */
[----:B------:R-:W-:-:S02]  /*00e0*/  UISETP.EQ.U32.AND UP4, UPT, UR6, 0x1, UPT ;  /* 0x000000010600788c */ /* 0x000fc4000bf82070 */
[----:B------:R-:W-:Y:S01]  /*00f0*/  ULOP3.LUT UR7, UR7, 0xfffffffe, URZ, 0xc0, !UPT ;  /* 0xfffffffe07077892 */ /* 0x000fe2000f8ec0ff */
[C---:B------:R-:W-:Y:S01]  /*0100*/  ISETP.NE.AND P1, PT, R69.reuse, 0x5, PT ;  /* 0x000000054500780c */ /* 0x040fe20003f25270 */
[----:B------:R-:W-:Y:S01]  /*0110*/  UISETP.NE.U32.AND UP6, UPT, UR8, 0x1, UPT ;  /* 0x000000010800788c */ /* 0x000fe2000bfc5070 */
[----:B------:R-:W-:Y:S01]  /*0120*/  ISETP.NE.AND P0, PT, R69, RZ, PT ;  /* 0x000000ff4500720c */ /* 0x000fe20003f05270 */
[----:B------:R-:W-:Y:S02]  /*0130*/  UIADD3 UR28, UPT, UPT, UR28, -UR7, URZ ;  /* 0x800000071c1c7290 */ /* 0x000fe4000fffe0ff */
[----:B------:R-:W-:Y:S02]  /*0140*/  UIADD3 UR18, UPT, UPT, -UR18, UR10, URZ ;  /* 0x0000000a12127290 */ /* 0x000fe4000fffe1ff */
[----:B------:R-:W-:Y:S02]  /*0150*/  UIADD3 UR5, UPT, UPT, UR28, UR28, URZ ;  /* 0x0000001c1c057290 */ /* 0x000fe4000fffe0ff */
[----:B------:R-:W-:-:S02]  /*0160*/  UISETP.NE.U32.AND UP5, UPT, UR4, 0x1, UPT ;  /* 0x000000010400788c */ /* 0x000fc4000bfa5070 */
[----:B------:R-:W-:Y:S02]  /*0170*/  USHF.L.U32 UR19, UR19, UR5, URZ ;  /* 0x0000000513137299 */ /* 0x000fe400080006ff */
[----:B-1----:R-:W-:Y:S10]  /*0180*/  @P1 BRA `(.L_x_0) ;  /* 0x0000000000381947 */ /* 0x002ff40003800000 */
[----:B------:R-:W1:Y:S02]  /*0190*/  LDCU.64 UR4, c[0x0][0x348] ;  /* 0x00006900ff0477ac */ /* 0x000e640008000a00 */
[----:B-1----:R-:W-:Y:S02]  /*01a0*/  UIADD3 UR12, UP3, UPT, UR4, 0x40, URZ ;  /* 0x00000040040c7890 */ /* 0x002fe4000ff7e0ff */
[----:B------:R-:W-:Y:S02]  /*01b0*/  UIADD3 UR8, UP2, UPT, UR4, 0xc0, URZ ;  /* 0x000000c004087890 */ /* 0x000fe4000ff5e0ff */
[----:B------:R-:W-:Y:S02]  /*01c0*/  UIADD3 UR6, UP1, UPT, UR4, 0x140, URZ ;  /* 0x0000014004067890 */ /* 0x000fe4000ff3e0ff */
[----:B------:R-:W-:Y:S02]  /*01d0*/  UIADD3 UR4, UP0, UPT, UR4, 0x1c0, URZ ;  /* 0x000001c004047890 */ /* 0x000fe4000ff1e0ff */
[----:B------:R-:W-:-:S02]  /*01e0*/  UIADD3.X UR13, UPT, UPT, URZ, UR5, URZ, UP3, !UPT ;  /* 0x00000005ff0d7290 */ /* 0x000fc40009ffe4ff */
[----:B------:R-:W-:Y:S02]  /*01f0*/  UIADD3.X UR9, UPT, UPT, URZ, UR5, URZ, UP2, !UPT ;  /* 0x00000005ff097290 */ /* 0x000fe400097fe4ff */
[----:B------:R-:W-:Y:S02]  /*0200*/  UIADD3.X UR7, UPT, UPT, URZ, UR5, URZ, UP1, !UPT ;  /* 0x00000005ff077290 */ /* 0x000fe40008ffe4ff */
[----:B------:R-:W-:-:S03]  /*0210*/  UIADD3.X UR5, UPT, UPT, URZ, UR5, URZ, UP0, !UPT ;  /* 0x00000005ff057290 */ /* 0x000fc600087fe4ff */
[----:B------:R1:W-:Y:S02]  /*0220*/  UTMACCTL.PF [UR12] ;  /* 0x000000000c0079b9 */ /* 0x0003e40008040000 */
[----:B------:R1:W-:Y:S02]  /*0230*/  UTMACCTL.PF [UR8] ;  /* 0x00000000080079b9 */ /* 0x0003e40008040000 */
[----:B------:R1:W-:Y:S02]  /*0240*/  UTMACCTL.PF [UR6] ;  /* 0x00000000060079b9 */ /* 0x0003e40008040000 */
[----:B------:R1:W-:Y:S02]  /*0250*/  UTMACCTL.PF [UR4] ;  /* 0x00000000040079b9 */ /* 0x0003e40008040000 */
[----:B-1----:R-:W-:Y:S01]  /*0260*/  NOP ;  /* 0x0000000000007918 */ /* 0x002fe20000000000 */
.L_x_0:
[----:B------:R-:W-:Y:S05]  /*0270*/  @P0 BRA `(.L_x_1) ;  /* 0x0000000000680947 */ /* 0x000fea0003800000 */
[----:B------:R-:W-:Y:S01]  /*0280*/  UMOV UR5, 0x400 ;  /* 0x0000040000057882 */ /* 0x000fe20000000000 */
[----:B------:R-:W-:Y:S01]  /*0290*/  UMOV UR6, 0x1 ;  /* 0x0000000100067882 */ /* 0x000fe20000000000 */
[----:B------:R-:W-:Y:S02]  /*02a0*/  ULEA UR5, UR10, UR5, 0x18 ;  /* 0x000000050a057291 */ /* 0x000fe4000f8ec0ff */
[----:B------:R-:W-:-:S04]  /*02b0*/  UIADD3 UR6, UPT, UPT, -UR6, 0x100000, URZ ;  /* 0x0010000006067890 */ /* 0x000fc8000fffe1ff */
[----:B------:R-:W-:Y:S02]  /*02c0*/  USHF.L.U32 UR7, UR6, 0xb, URZ ;  /* 0x0000000b06077899 */ /* 0x000fe400080006ff */
[----:B------:R-:W-:Y:S01]  /*02d0*/  USHF.L.U32 UR6, UR6, 0x1, URZ ;  /* 0x0000000106067899 */ /* 0x000fe200080006ff */
[----:B------:R-:W-:Y:S02]  /*02e0*/  UMOV UR4, 0x3 ;  /* 0x0000000300047882 */ /* 0x000fe40000000000 */
[----:B------:R-:W-:-:S04]  /*02f0*/  UIADD3 UR8, UPT, UPT, -UR4, 0x100000, URZ ;  /* 0x0010000004087890 */ /* 0x000fc8000fffe1ff */
[----:B------:R-:W-:Y:S02]  /*0300*/  USHF.L.U32 UR9, UR8, 0xb, URZ ;  /* 0x0000000b08097899 */ /* 0x000fe400080006ff */
[----:B------:R-:W-:Y:S01]  /*0310*/  USHF.L.U32 UR8, UR8, 0x1, URZ ;  /* 0x0000000108087899 */ /* 0x000fe200080006ff */
[----:B------:R-:W1:Y:S02]  /*0320*/  FENCE.VIEW.ASYNC.S ;  /* 0x00000000000073c6 */ /* 0x000e640000000000 */
[----:B-1----:R1:W2:Y:S01]  /*0330*/  SYNCS.EXCH.64 URZ, [UR5], UR6 ;  /* 0x0000000605ff75b2 */ /* 0x0022a20008000100 */
[----:B------:R1:W3:Y:S01]  /*0340*/  SYNCS.EXCH.64 URZ, [UR5+0x8], UR6 ;  /* 0x0000080605ff75b2 */ /* 0x0002e20008000100 */
[----:B------:R1:W4:Y:S01]  /*0350*/  SYNCS.EXCH.64 URZ, [UR5+0x10], UR6 ;  /* 0x0000100605ff75b2 */ /* 0x0003220008000100 */
[----:B------:R1:W5:Y:S01]  /*0360*/  SYNCS.EXCH.64 URZ, [UR5+0x18], UR6 ;  /* 0x0000180605ff75b2 */ /* 0x0003620008000100 */
[----:B------:R1:W1:Y:S01]  /*0370*/  SYNCS.EXCH.64 URZ, [UR5+0x20], UR6 ;  /* 0x0000200605ff75b2 */ /* 0x0002620008000100 */
[----:B------:R1:W1:Y:S01]  /*0380*/  SYNCS.EXCH.64 URZ, [UR5+0x28], UR6 ;  /* 0x0000280605ff75b2 */ /* 0x0002620008000100 */
[----:B------:R1:W1:Y:S03]  /*0390*/  SYNCS.EXCH.64 URZ, [UR5+0x30], UR6 ;  /* 0x0000300605ff75b2 */ /* 0x0002660008000100 */
[----:B------:R1:W1:Y:S01]  /*03a0*/  SYNCS.EXCH.64 URZ, [UR5+0x38], UR8 ;  /* 0x0000380805ff75b2 */ /* 0x0002620008000100 */
[----:B------:R1:W1:Y:S01]  /*03b0*/  SYNCS.EXCH.64 URZ, [UR5+0x40], UR8 ;  /* 0x0000400805ff75b2 */ /* 0x0002620008000100 */
[----:B------:R1:W1:Y:S01]  /*03c0*/  SYNCS.EXCH.64 URZ, [UR5+0x48], UR8 ;  /* 0x0000480805ff75b2 */ /* 0x0002620008000100 */
[----:B------:R1:W1:Y:S01]  /*03d0*/  SYNCS.EXCH.64 URZ, [UR5+0x50], UR8 ;  /* 0x0000500805ff75b2 */ /* 0x0002620008000100 */
[----:B------:R1:W1:Y:S01]  /*03e0*/  SYNCS.EXCH.64 URZ, [UR5+0x58], UR8 ;  /* 0x0000580805ff75b2 */ /* 0x0002620008000100 */
[----:B------:R1:W1:Y:S01]  /*03f0*/  SYNCS.EXCH.64 URZ, [UR5+0x60], UR8 ;  /* 0x0000600805ff75b2 */ /* 0x0002620008000100 */
[----:B------:R1:W1:Y:S01]  /*0400*/  SYNCS.EXCH.64 URZ, [UR5+0x68], UR8 ;  /* 0x0000680805ff75b2 */ /* 0x0002620008000100 */
[----:B------:R-:W-:Y:S01]  /*0410*/  NOP ;  /* 0x0000000000007918 */ /* 0x000fe20000000000 */
.L_x_1:
[----:B------:R-:W-:Y:S01]  /*0420*/  NOP ;  /* 0x0000000000007918 */ /* 0x000fe20000000000 */
[----:B------:R-:W-:Y:S05]  /*0430*/  BRA.U !UP4, `(.L_x_2) ;  /* 0x000000010c087547 */ /* 0x000fea000b800000 */
[----:B-12345:R-:W-:Y:S01]  /*0440*/  UCGABAR_ARV ;  /* 0x00000000000079c7 */ /* 0x03efe20008000000 */
[----:B------:R-:W-:Y:S05]  /*0450*/  BRA `(.L_x_3) ;  /* 0x0000000000047947 */ /* 0x000fea0003800000 */
.L_x_2:
[----:B-12345:R-:W-:Y:S01]  /*0460*/  NOP ;  /* 0x0000000000007918 */ /* 0x03efe20000000000 */
.L_x_3:
[----:B------:R-:W-:Y:S05]  /*0470*/  BRA.U !UP4, `(.L_x_4) ;  /* 0x000000010c0c7547 */ /* 0x000fea000b800000 */
[----:B------:R-:W-:Y:S01]  /*0480*/  UCGABAR_WAIT ;  /* 0x0000000000007dc7 */ /* 0x000fe20008000000 */
[----:B------:R-:W-:Y:S01]  /*0490*/  CCTL.IVALL ;  /* 0x00000000ff00798f */ /* 0x000fe20002000000 */
[----:B------:R-:W-:Y:S05]  /*04a0*/  BRA `(.L_x_5) ;  /* 0x0000000000047947 */ /* 0x000fea0003800000 */
.L_x_4:
[----:B------:R-:W-:Y:S06]  /*04b0*/  BAR.SYNC.DEFER_BLOCKING 0x0 ;  /* 0x0000000000007b1d */ /* 0x000fec0000010000 */
.L_x_5:
[----:B------:R-:W-:Y:S05]  /*04c0*/  @P0 BRA `(.L_x_6) ;  /* 0x0000000000400947 */ /* 0x000fea0003800000 */
[----:B------:R-:W-:Y:S01]  /*04d0*/  UMOV UR6, 0x400 ;  /* 0x0000040000067882 */ /* 0x000fe20000000000 */
[----:B------:R-:W-:Y:S01]  /*04e0*/  UMOV UR5, 0x1 ;  /* 0x0000000100057882 */ /* 0x000fe20000000000 */
[----:B------:R-:W-:Y:S01]  /*04f0*/  UMOV UR4, 0x4 ;  /* 0x0000000400047882 */ /* 0x000fe20000000000 */
[----:B------:R-:W-:Y:S02]  /*0500*/  ULEA UR6, UR10, UR6, 0x18 ;  /* 0x000000060a067291 */ /* 0x000fe4000f8ec0ff */
[----:B------:R-:W-:-:S04]  /*0510*/  UIADD3 UR8, UPT, UPT, -UR5, 0x100000, URZ ;  /* 0x0010000005087890 */ /* 0x000fc8000fffe1ff */
[----:B------:R-:W-:Y:S02]  /*0520*/  USHF.L.U32 UR9, UR8, 0xb, URZ ;  /* 0x0000000b08097899 */ /* 0x000fe400080006ff */
[----:B------:R-:W-:Y:S02]  /*0530*/  USHF.L.U32 UR8, UR8, 0x1, URZ ;  /* 0x0000000108087899 */ /* 0x000fe400080006ff */
[----:B------:R-:W-:-:S04]  /*0540*/  UIADD3 UR4, UPT, UPT, -UR4, 0x100000, URZ ;  /* 0x0010000004047890 */ /* 0x000fc8000fffe1ff */
[----:B------:R-:W-:Y:S02]  /*0550*/  USHF.L.U32 UR5, UR4, 0xb, URZ ;  /* 0x0000000b04057899 */ /* 0x000fe400080006ff */
[----:B------:R-:W-:Y:S01]  /*0560*/  USHF.L.U32 UR4, UR4, 0x1, URZ ;  /* 0x0000000104047899 */ /* 0x000fe200080006ff */
[----:B------:R-:W1:Y:S03]  /*0570*/  FENCE.VIEW.ASYNC.S ;  /* 0x00000000000073c6 */ /* 0x000e660000000000 */
[----:B-1----:R1:W2:Y:S01]  /*0580*/  SYNCS.EXCH.64 URZ, [UR6+0x70], UR8 ;  /* 0x0000700806ff75b2 */ /* 0x0022a20008000100 */
[----:B------:R1:W3:Y:S07]  /*0590*/  SYNCS.EXCH.64 URZ, [UR6+0x78], UR8 ;  /* 0x0000780806ff75b2 */ /* 0x0002ee0008000100 */
[----:B------:R1:W4:Y:S01]  /*05a0*/  SYNCS.EXCH.64 URZ, [UR6+0x80], UR4 ;  /* 0x0000800406ff75b2 */ /* 0x0003220008000100 */
[----:B------:R1:W5:Y:S01]  /*05b0*/  SYNCS.EXCH.64 URZ, [UR6+0x88], UR4 ;  /* 0x0000880406ff75b2 */ /* 0x0003620008000100 */
[----:B------:R-:W-:Y:S01]  /*05c0*/  NOP ;  /* 0x0000000000007918 */ /* 0x000fe20000000000 */
.L_x_6:
[----:B------:R-:W-:Y:S01]  /*05d0*/  NOP ;  /* 0x0000000000007918 */ /* 0x000fe20000000000 */
[----:B------:R-:W-:Y:S05]  /*05e0*/  BRA.U !UP4, `(.L_x_7) ;  /* 0x000000010c087547 */ /* 0x000fea000b800000 */
[----:B--2345:R-:W-:Y:S01]  /*05f0*/  UCGABAR_ARV ;  /* 0x00000000000079c7 */ /* 0x03cfe20008000000 */
[----:B------:R-:W-:Y:S05]  /*0600*/  BRA `(.L_x_8) ;  /* 0x0000000000047947 */ /* 0x000fea0003800000 */
.L_x_7:
[----:B--2345:R-:W-:Y:S01]  /*0610*/  NOP ;  /* 0x0000000000007918 */ /* 0x03cfe20000000000 */
.L_x_8:
[----:B------:R-:W-:Y:S05]  /*0620*/  BRA.U !UP4, `(.L_x_9) ;  /* 0x000000010c0c7547 */ /* 0x000fea000b800000 */
[----:B------:R-:W-:Y:S01]  /*0630*/  UCGABAR_WAIT ;  /* 0x0000000000007dc7 */ /* 0x000fe20008000000 */
[----:B------:R-:W-:Y:S01]  /*0640*/  CCTL.IVALL ;  /* 0x00000000ff00798f */ /* 0x000fe20002000000 */
[----:B------:R-:W-:Y:S05]  /*0650*/  BRA `(.L_x_10) ;  /* 0x0000000000047947 */ /* 0x000fea0003800000 */
.L_x_9:
[----:B------:R-:W-:Y:S06]  /*0660*/  BAR.SYNC.DEFER_BLOCKING 0x0 ;  /* 0x0000000000007b1d */ /* 0x000fec0000010000 */
.L_x_10:
[----:B------:R-:W-:Y:S01]  /*0670*/  NOP ;  /* 0x0000000000007918 */ /* 0x000fe20000000000 */
[----:B------:R-:W-:Y:S05]  /*0680*/  BRA.U !UP4, `(.L_x_11) ;  /* 0x000000010c087547 */ /* 0x000fea000b800000 */
[----:B------:R-:W-:Y:S01]  /*0690*/  UCGABAR_ARV ;  /* 0x00000000000079c7 */ /* 0x000fe20008000000 */
[----:B------:R-:W-:Y:S05]  /*06a0*/  BRA `(.L_x_12) ;  /* 0x0000000000047947 */ /* 0x000fea0003800000 */
.L_x_11:
[----:B------:R-:W-:Y:S01]  /*06b0*/  NOP ;  /* 0x0000000000007918 */ /* 0x000fe20000000000 */
.L_x_12:
[----:B------:R-:W-:Y:S05]  /*06c0*/  BRA.U !UP4, `(.L_x_13) ;  /* 0x000000010c0c7547 */ /* 0x000fea000b800000 */
[----:B------:R-:W-:Y:S01]  /*06d0*/  UCGABAR_WAIT ;  /* 0x0000000000007dc7 */ /* 0x000fe20008000000 */
[----:B------:R-:W-:Y:S01]  /*06e0*/  CCTL.IVALL ;  /* 0x00000000ff00798f */ /* 0x000fe20002000000 */
[----:B------:R-:W-:Y:S05]  /*06f0*/  BRA `(.L_x_14) ;  /* 0x0000000000047947 */ /* 0x000fea0003800000 */
.L_x_13:
[----:B------:R-:W-:Y:S06]  /*0700*/  BAR.SYNC.DEFER_BLOCKING 0x0 ;  /* 0x0000000000007b1d */ /* 0x000fec0000010000 */
.L_x_14:
[----:B------:R-:W-:Y:S01]  /*0710*/  UMOV UR23, 0x5 ;  /* 0x0000000500177882 */ /* 0x000fe20000000000 */
[----:B------:R-:W2:Y:S01]  /*0720*/  LDCU.U8 UR17, c[0x0][0x5c8] ;  /* 0x0000b900ff1177ac */ /* 0x000ea20008000000 */
[----:B------:R-:W3:Y:S01]  /*0730*/  LDCU.U8 UR16, c[0x0][0x5c9] ;  /* 0x0000b920ff1077ac */ /* 0x000ee20008000000 */
[----:B------:R-:W4:Y:S01]  /*0740*/  LDCU.U8 UR15, c[0x0][0x5d4] ;  /* 0x0000ba80ff0f77ac */ /* 0x000f220008000000 */
[----:B------:R-:W5:Y:S01]  /*0750*/  LDCU.U8 UR14, c[0x0][0x5d5] ;  /* 0x0000baa0ff0e77ac */ /* 0x000f620008000000 */
[----:B------:R-:W1:Y:S01]  /*0760*/  LDCU.U8 UR13, c[0x0][0x5e0] ;  /* 0x0000bc00ff0d77ac */ /* 0x000e620008000000 */
[----:B------:R-:W1:Y:S01]  /*0770*/  LDCU.U8 UR12, c[0x0][0x5e1] ;  /* 0x0000bc20ff0c77ac */ /* 0x000e620008000000 */
[----:B------:R-:W-:Y:S01]  /*0780*/  USHF.L.U32 UR23, UR23, UR18, URZ ;  /* 0x0000001217177299 */ /* 0x000fe200080006ff */
[----:B------:R-:W-:Y:S05]  /*0790*/  @P1 BRA `(.L_x_15) ;  /* 0x0000000800881947 */ /* 0x000fea0003800000 */
[----:B------:R-:W5:Y:S01]  /*07a0*/  S2UR UR27, SR_CTAID.Z ;  /* 0x00000000001b79c3 */ /* 0x000f620000002700 */
[----:B------:R-:W-:Y:S01]  /*07b0*/  UMOV UR26, 0x1 ;  /* 0x00000001001a7882 */ /* 0x000fe20000000000 */
[----:B------:R-:W-:Y:S01]  /*07c0*/  UMOV UR25, URZ ;  /* 0x000000ff00197c82 */ /* 0x000fe20008000000 */
[----:B-----5:R-:W-:-:S09]  /*07d0*/  UISETP.GT.U32.AND UP0, UPT, UR27, 0x1ff, UPT ;  /* 0x000001ff1b00788c */ /* 0x020fd2000bf04070 */
[----:B------:R-:W-:Y:S05]  /*07e0*/  BRA.U UP0, `(.L_x_16) ;  /* 0x0000000500e87547 */ /* 0x000fea000b800000 */
[----:B-1----:R-:W1:Y:S01]  /*07f0*/  LDCU.64 UR4, c[0x0][0x5c0] ;  /* 0x0000b800ff0477ac */ /* 0x002e620008000a00 */
[----:B------:R-:W5:Y:S01]  /*0800*/  S2UR UR21, SR_CTAID.Y ;  /* 0x00000000001579c3 */ /* 0x000f620000002600 */
[----:B------:R-:W4:Y:S01]  /*0810*/  LDCU UR8, c[0x0][0x5d0] ;  /* 0x0000ba00ff0877ac */ /* 0x000f220008000800 */
[----:B------:R-:W3:Y:S06]  /*0820*/  LDCU UR10, c[0x0][0x374] ;  /* 0x00006e80ff0a77ac */ /* 0x000eec0008000800 */
[----:B------:R-:W2:Y:S01]  /*0830*/  S2UR UR11, SR_CTAID.X ;  /* 0x00000000000b79c3 */ /* 0x000ea20000002500 */
[----:B------:R-:W-:Y:S01]  /*0840*/  UMOV UR22, 0x400 ;  /* 0x0000040000167882 */ /* 0x000fe20000000000 */
[----:B------:R-:W2:Y:S06]  /*0850*/  LDCU.64 UR30, c[0x0][0x348] ;  /* 0x00006900ff1e77ac */ /* 0x000eac0008000a00 */
[----:B------:R-:W3:Y:S01]  /*0860*/  S2UR UR20, SR_CgaCtaId ;  /* 0x00000000001479c3 */ /* 0x000ee20000008800 */
[----:B-1----:R-:W-:Y:S01]  /*0870*/  UIMAD.WIDE.U32 UR6, UR27, UR5, URZ ;  /* 0x000000051b0672a5 */ /* 0x002fe2000f8e00ff */
[----:B------:R-:W-:-:S03]  /*0880*/  UMOV UR26, 0x1 ;  /* 0x00000001001a7882 */ /* 0x000fc60000000000 */
[----:B------:R-:W-:Y:S02]  /*0890*/  UIADD3 UR5, UPT, UPT, UR27, -UR7, URZ ;  /* 0x800000071b057290 */ /* 0x000fe4000fffe0ff */
[----:B-----5:R-:W-:Y:S02]  /*08a0*/  USHF.L.U32 UR21, UR21, 0x7, URZ ;  /* 0x0000000715157899 */ /* 0x020fe400080006ff */
[----:B--2---:R-:W-:-:S04]  /*08b0*/  USHF.R.U32.HI UR5, URZ, UR17, UR5 ;  /* 0x00000011ff057299 */ /* 0x004fc80008011605 */
[----:B------:R-:W-:Y:S02]  /*08c0*/  UIADD3 UR5, UPT, UPT, UR7, UR5, URZ ;  /* 0x0000000507057290 */ /* 0x000fe4000fffe0ff */
[----:B------:R-:W-:Y:S02]  /*08d0*/  USHF.L.U32 UR11, UR11, 0x6, URZ ;  /* 0x000000060b0b7899 */ /* 0x000fe400080006ff */
[----:B---3--:R-:W-:-:S04]  /*08e0*/  USHF.R.U32.HI UR6, URZ, UR16, UR5 ;  /* 0x00000010ff067299 */ /* 0x008fc80008011605 */
[----:B------:R-:W-:Y:S02]  /*08f0*/  UIADD3 UR6, UPT, UPT, -UR6, URZ, URZ ;  /* 0x000000ff06067290 */ /* 0x000fe4000fffe1ff */
[----:B------:R-:W-:Y:S02]  /*0900*/  ULEA UR20, UR20, UR22, 0x18 ;  /* 0x0000001614147291 */ /* 0x000fe4000f8ec0ff */
[----:B------:R-:W-:Y:S01]  /*0910*/  UIMAD UR6, UR6, UR4, UR27 ;  /* 0x00000004060672a4 */ /* 0x000fe2000f8e021b */
[----:B------:R-:W1:Y:S03]  /*0920*/  LDCU.64 UR4, c[0x0][0x5d8] ;  /* 0x0000bb00ff0477ac */ /* 0x000e660008000a00 */
[----:B----4-:R-:W-:Y:S02]  /*0930*/  UIMAD.WIDE.U32 UR8, UR6, UR8, URZ ;  /* 0x00000008060872a5 */ /* 0x010fe4000f8e00ff */
[----:B------:R-:W-:-:S02]  /*0940*/  ULOP3.LUT UR22, UR21, 0x80, URZ, 0xc0, !UPT ;  /* 0x0000008015167892 */ /* 0x000fc4000f8ec0ff */
[----:B------:R-:W-:-:S04]  /*0950*/  UIADD3 UR7, UPT, UPT, UR6, -UR9, URZ ;  /* 0x8000000906077290 */ /* 0x000fc8000fffe0ff */
[----:B------:R-:W-:-:S04]  /*0960*/  USHF.R.U32.HI UR7, URZ, UR15, UR7 ;  /* 0x0000000fff077299 */ /* 0x000fc80008011607 */
[----:B------:R-:W-:Y:S01]  /*0970*/  UIADD3 UR7, UPT, UPT, UR9, UR7, URZ ;  /* 0x0000000709077290 */ /* 0x000fe2000fffe0ff */
[----:B------:R-:W2:Y:S03]  /*0980*/  LDCU UR9, c[0x0][0x370] ;  /* 0x00006e00ff0977ac */ /* 0x000ea60008000800 */
[----:B------:R-:W-:Y:S01]  /*0990*/  USHF.R.U32.HI UR7, URZ, UR14, UR7 ;  /* 0x0000000eff077299 */ /* 0x000fe20008011607 */
[----:B------:R-:W3:Y:S03]  /*09a0*/  LDCU UR8, c[0x0][0x378] ;  /* 0x00006f00ff0877ac */ /* 0x000ee60008000800 */
[----:B-1----:R-:W-:Y:S02]  /*09b0*/  UIMAD.WIDE.U32 UR24, UR7, UR5, URZ ;  /* 0x00000005071872a5 */ /* 0x002fe4000f8e00ff */
[----:B------:R-:W-:-:S02]  /*09c0*/  ULOP3.LUT UR24, UR11, 0x40, URZ, 0xc0, !UPT ;  /* 0x000000400b187892 */ /* 0x000fc4000f8ec0ff */
[----:B------:R-:W-:-:S04]  /*09d0*/  UIADD3 UR5, UPT, UPT, UR7, -UR25, URZ ;  /* 0x8000001907057290 */ /* 0x000fc8000fffe0ff */
[----:B------:R-:W-:Y:S02]  /*09e0*/  USHF.R.U32.HI UR5, URZ, UR13, UR5 ;  /* 0x0000000dff057299 */ /* 0x000fe40008011605 */
[----:B--2---:R-:W-:Y:S02]  /*09f0*/  UIMAD UR9, UR10, UR9, URZ ;  /* 0x000000090a0972a4 */ /* 0x004fe4000f8e02ff */
[----:B------:R-:W-:Y:S02]  /*0a00*/  UIADD3 UR5, UPT, UPT, UR25, UR5, URZ ;  /* 0x0000000519057290 */ /* 0x000fe4000fffe0ff */
[----:B---3--:R-:W-:Y:S02]  /*0a10*/  UIMAD UR8, UR9, UR8, URZ ;  /* 0x00000008090872a4 */ /* 0x008fe4000f8e02ff */
[----:B------:R-:W-:Y:S02]  /*0a20*/  USHF.R.U32.HI UR5, URZ, UR12, UR5 ;  /* 0x0000000cff057299 */ /* 0x000fe40008011605 */
[----:B------:R-:W-:-:S02]  /*0a30*/  USHF.R.S32.HI UR9, URZ, 0x1f, UR8 ;  /* 0x0000001fff097899 */ /* 0x000fc40008011408 */
[----:B------:R-:W-:Y:S02]  /*0a40*/  UIADD3 UR5, UPT, UPT, -UR5, URZ, URZ ;  /* 0x000000ff05057290 */ /* 0x000fe4000fffe1ff */
[----:B------:R-:W-:Y:S02]  /*0a50*/  ULEA.HI UR21, UR9, UR8, URZ, 0x2 ;  /* 0x0000000809157291 */ /* 0x000fe4000f8f10ff */
[----:B------:R-:W-:Y:S02]  /*0a60*/  UIMAD UR4, UR5, UR4, UR7 ;  /* 0x00000004050472a4 */ /* 0x000fe4000f8e0207 */
[----:B------:R-:W-:Y:S01]  /*0a70*/  UIADD3 UR7, UPT, UPT, -UR7, URZ, URZ ;  /* 0x000000ff07077290 */ /* 0x000fe2000fffe1ff */
[----:B------:R-:W-:-:S04]  /*0a80*/  UMOV UR25, URZ ;  /* 0x000000ff00197c82 */ /* 0x000fc80008000000 */
[----:B------:R-:W1:Y:S02]  /*0a90*/  LDCU UR5, c[0x0][0x5cc] ;  /* 0x0000b980ff0577ac */ /* 0x000e640008000800 */
[----:B-1----:R-:W-:-:S12]  /*0aa0*/  UIMAD UR5, UR7, UR5, UR6 ;  /* 0x00000005070572a4 */ /* 0x002fd8000f8e0206 */
.L_x_20:
[----:B------:R-:W-:Y:S01]  /*0ab0*/  USHF.L.U32 UR6, UR26, 0x1f, URZ ;  /* 0x0000001f1a067899 */ /* 0x000fe200080006ff */
[----:B------:R-:W-:Y:S01]  /*0ac0*/  HFMA2 R3, -RZ, RZ, 0, 512 ;  /* 0x00006000ff037431 */ /* 0x000fe200000001ff */
[----:B------:R-:W-:Y:S02]  /*0ad0*/  ULEA UR7, UR25, UR20, 0x3 ;  /* 0x0000001419077291 */ /* 0x000fe4000f8e18ff */
[----:B------:R-:W-:Y:S02]  /*0ae0*/  ULEA UR11, UR5, UR24, 0x7 ;  /* 0x00000018050b7291 */ /* 0x000fe4000f8e38ff */
[----:B------:R-:W-:Y:S01]  /*0af0*/  MOV R2, UR6 ;  /* 0x0000000600027c02 */ /* 0x000fe20008000f00 */
[----:B------:R-:W-:Y:S02]  /*0b00*/  UIADD3 UR38, UP1, UPT, UR30, 0x40, URZ ;  /* 0x000000401e267890 */ /* 0x000fe4000ff3e0ff */
[----:B------:R-:W-:Y:S02]  /*0b10*/  UIADD3 UR36, UP0, UPT, UR30, 0xc0, URZ ;  /* 0x000000c01e247890 */ /* 0x000fe4000ff1e0ff */
[----:B----4-:R1:W2:Y:S01]  /*0b20*/  SYNCS.PHASECHK.TRANS64.TRYWAIT P2, [UR7+0x38], R2 ;  /* 0x00003802ff0075a7 */ /* 0x0102a20008041107 */
[----:B------:R-:W-:-:S02]  /*0b30*/  ULEA UR7, UR4, UR22, 0x8 ;  /* 0x0000001604077291 */ /* 0x000fc4000f8e40ff */
[----:B------:R-:W-:Y:S02]  /*0b40*/  UIADD3.X UR39, UPT, UPT, URZ, UR31, URZ, UP1, !UPT ;  /* 0x0000001fff277290 */ /* 0x000fe40008ffe4ff */
[----:B------:R-:W-:Y:S02]  /*0b50*/  UIADD3.X UR37, UPT, UPT, URZ, UR31, URZ, UP0, !UPT ;  /* 0x0000001fff257290 */ /* 0x000fe400087fe4ff */
[----:B------:R-:W-:Y:S02]  /*0b60*/  ULEA UR11, UR28, UR11, 0x5 ;  /* 0x0000000b1c0b7291 */ /* 0x000fe4000f8e28ff */
[----:B------:R-:W-:Y:S01]  /*0b70*/  ULEA UR7, UR18, UR7, 0x6 ;  /* 0x0000000712077291 */ /* 0x000fe2000f8e30ff */
[----:B------:R-:W-:Y:S01]  /*0b80*/  UMOV UR35, URZ ;  /* 0x000000ff00237c82 */ /* 0x000fe20008000000 */
[----:B------:R-:W-:Y:S02]  /*0b90*/  UPRMT UR34, URZ, 0x5410, UR23 ;  /* 0x00005410ff227896 */ /* 0x000fe40008000017 */
[----:B------:R-:W-:-:S12]  /*0ba0*/  UPRMT UR33, URZ, 0x5410, UR19 ;  /* 0x00005410ff217896 */ /* 0x000fd80008000013 */
.L_x_19:
[----:B---3--:R-:W-:Y:S02]  /*0bb0*/  UIADD3 UR5, UPT, UPT, UR25, 0x1, URZ ;  /* 0x0000000119057890 */ /* 0x008fe4000fffe0ff */
[----:B------:R-:W-:Y:S02]  /*0bc0*/  ULEA UR8, UR25, UR28, 0x1 ;  /* 0x0000001c19087291 */ /* 0x000fe4000f8e08ff */
[----:B------:R-:W-:Y:S02]  /*0bd0*/  UISETP.NE.AND UP0, UPT, UR5, 0x7, UPT ;  /* 0x000000070500788c */ /* 0x000fe4000bf05270 */
[----:B------:R-:W-:Y:S02]  /*0be0*/  ULEA UR4, UR25, UR18, 0x1 ;  /* 0x0000001219047291 */ /* 0x000fe4000f8e08ff */
[----:B------:R-:W-:Y:S02]  /*0bf0*/  ULEA UR9, UR25, UR20, 0x3 ;  /* 0x0000001419097291 */ /* 0x000fe4000f8e18ff */
[----:B------:R-:W-:-:S02]  /*0c00*/  USEL UR25, UR5, URZ, UP0 ;  /* 0x000000ff05197287 */ /* 0x000fc40008000000 */
[----:B------:R-:W-:Y:S02]  /*0c10*/  USEL UR6, URZ, 0x1, UP0 ;  /* 0x00000001ff067887 */ /* 0x000fe40008000000 */
[----:B------:R-:W-:Y:S02]  /*0c20*/  USHF.L.U32 UR10, UR35, 0x6, URZ ;  /* 0x00000006230a7899 */ /* 0x000fe400080006ff */
[----:B------:R-:W-:Y:S02]  /*0c30*/  ULEA UR8, UR8, UR20, 0xc ;  /* 0x0000001408087291 */ /* 0x000fe4000f8e60ff */
[----:B------:R-:W-:Y:S02]  /*0c40*/  ULEA UR4, UR4, UR20, 0xd ;  /* 0x0000001404047291 */ /* 0x000fe4000f8e68ff */
[----:B------:R-:W-:Y:S01]  /*0c50*/  UISETP.GT.U32.AND UP0, UPT, UR35, 0x3e, UPT ;  /* 0x0000003e2300788c */ /* 0x000fe2000bf04070 */
[----:B--2-4-:R-:W-:Y:S10]  /*0c60*/  @P2 BRA `(.L_x_17) ;  /* 0x0000000000102947 */ /* 0x014ff40003800000 */
[----:B------:R-:W-:-:S06]  /*0c70*/  USHF.L.U32 UR5, UR26, 0x1f, URZ ;  /* 0x0000001f1a057899 */ /* 0x000fcc00080006ff */
[----:B-1----:R-:W-:-:S04]  /*0c80*/  MOV R2, UR5 ;  /* 0x0000000500027c02 */ /* 0x002fc80008000f00 */
[----:B------:R-:W1:Y:S02]  /*0c90*/  SYNCS.PHASECHK.TRANS64.TRYWAIT P0, [UR9+0x38], R2 ;  /* 0x00003802ff0075a7 */ /* 0x000e640008001109 */
[----:B-1----:R-:W-:Y:S05]  /*0ca0*/  @!P0 BRA `(.L_x_18) ;  /* 0x00000034000c8947 */ /* 0x002fea0003800000 */
.L_x_17:
[----:B------:R-:W-:Y:S02]  /*0cb0*/  ELECT P1, URZ, PT ;  /* 0x0000000000ff782f */ /* 0x000fe40003820000 */
[----:B------:R-:W-:Y:S01]  /*0cc0*/  PLOP3.LUT P0, PT, PT, PT, UP0, 0x80, 0x8 ;  /* 0x000000000008781c */ /* 0x000fe20003f0f008 */
[----:B------:R-:W-:Y:S01]  /*0cd0*/  ULOP3.LUT UR26, UR26, UR6, URZ, 0x3c, !UPT ;  /* 0x000000061a1a7292 */ /* 0x000fe2000f8e3cff */
[----:B------:R-:W-:Y:S01]  /*0ce0*/  PLOP3.LUT P2, PT, PT, PT, PT, 0x80, 0x8 ;  /* 0x000000000008781c */ /* 0x000fe20003f4f070 */
[----:B------:R-:W-:Y:S02]  /*0cf0*/  UIADD3 UR8, UPT, UPT, UR8, 0xc400, URZ ;  /* 0x0000c40008087890 */ /* 0x000fe4000fffe0ff */
[----:B------:R-:W-:Y:S02]  /*0d00*/  UIADD3 UR4, UPT, UPT, UR4, 0x1a400, URZ ;  /* 0x0001a40004047890 */ /* 0x000fe4000fffe0ff */
[----:B------:R-:W-:Y:S02]  /*0d10*/  @!UP0 USHF.L.U32 UR29, UR26, 0x1f, URZ ;  /* 0x0000001f1a1d8899 */ /* 0x000fe400080006ff */
[----:B------:R-:W-:Y:S01]  /*0d20*/  @!UP0 ULEA UR32, UR25, UR20, 0x3 ;  /* 0x0000001419208291 */ /* 0x000fe2000f8e18ff */
[----:B------:R-:W-:Y:S01]  /*0d30*/  UMOV UR5, UR9 ;  /* 0x0000000900057c82 */ /* 0x000fe20008000000 */
[----:B------:R-:W-:-:S02]  /*0d40*/  UMOV UR6, UR10 ;  /* 0x0000000a00067c82 */ /* 0x000fc40008000000 */
[----:B-1----:R-:W-:Y:S01]  /*0d50*/  IMAD.U32 R2, RZ, RZ, UR29 ;  /* 0x0000001dff027e24 */ /* 0x002fe2000f8e00ff */
[----:B------:R3:W-:Y:S01]  /*0d60*/  @P1 SYNCS.ARRIVE.TRANS64 RZ, [UR9], R3 ;  /* 0x00000003ffff19a7 */ /* 0x0007e20008000009 */
[----:B------:R3:W-:Y:S01]  /*0d70*/  UTMALDG.2D.MULTICAST [UR8], [UR38], UR34, desc[URZ] ;  /* 0x0000ff08260073b4 */ /* 0x0007e20008009822 */
[----:B------:R-:W-:-:S04]  /*0d80*/  UIADD3 UR35, UPT, UPT, UR35, 0x1, URZ ;  /* 0x0000000123237890 */ /* 0x000fc8000fffe0ff */
[----:B------:R-:W-:Y:S01]  /*0d90*/  UISETP.NE.AND UP0, UPT, UR35, 0x40, UPT ;  /* 0x000000402300788c */ /* 0x000fe2000bf05270 */
[----:B------:R3:W-:Y:S01]  /*0da0*/  UTMALDG.2D.MULTICAST [UR4], [UR36], UR33, desc[URZ] ;  /* 0x0000ff04240073b4 */ /* 0x0007e20008009821 */
[----:B------:R3:W4:Y:S07]  /*0db0*/  @!P0 SYNCS.PHASECHK.TRANS64.TRYWAIT P2, [UR32+0x38], R2 ;  /* 0x00003802ff0085a7 */ /* 0x00072e0008041120 */
[----:B------:R-:W-:Y:S05]  /*0dc0*/  BRA.U UP0, `(.L_x_19) ;  /* 0xfffffffd00787547 */ /* 0x000fea000b83ffff */
[----:B---3--:R-:W1:Y:S01]  /*0dd0*/  LDCU.64 UR4, c[0x0][0x5c0] ;  /* 0x0000b800ff0477ac */ /* 0x008e620008000a00 */
[----:B------:R-:W-:-:S04]  /*0de0*/  ULEA.HI.SX32 UR27, UR21, UR27, 0x1e ;  /* 0x0000001b151b7291 */ /* 0x000fc8000f8ff2ff */
[----:B------:R-:W-:Y:S02]  /*0df0*/  UISETP.GE.AND UP0, UPT, UR27, 0x200, UPT ;  /* 0x000002001b00788c */ /* 0x000fe4000bf06270 */
[----:B-1----:R-:W-:Y:S01]  /*0e00*/  UIMAD.WIDE.U32 UR6, UR27, UR5, URZ ;  /* 0x000000051b0672a5 */ /* 0x002fe2000f8e00ff */
[----:B------:R-:W1:Y:S03]  /*0e10*/  LDCU UR5, c[0x0][0x5d0] ;  /* 0x0000ba00ff0577ac */ /* 0x000e660008000800 */
[----:B------:R-:W-:-:S04]  /*0e20*/  UIADD3 UR6, UPT, UPT, UR27, -UR7, URZ ;  /* 0x800000071b067290 */ /* 0x000fc8000fffe0ff */
[----:B------:R-:W-:-:S04]  /*0e30*/  USHF.R.U32.HI UR6, URZ, UR17, UR6 ;  /* 0x00000011ff067299 */ /* 0x000fc80008011606 */
[----:B------:R-:W-:-:S04]  /*0e40*/  UIADD3 UR7, UPT, UPT, UR7, UR6, URZ ;  /* 0x0000000607077290 */ /* 0x000fc8000fffe0ff */
[----:B------:R-:W-:-:S04]  /*0e50*/  USHF.R.U32.HI UR7, URZ, UR16, UR7 ;  /* 0x00000010ff077299 */ /* 0x000fc80008011607 */
[----:B------:R-:W-:-:S04]  /*0e60*/  UIADD3 UR7, UPT, UPT, -UR7, URZ, URZ ;  /* 0x000000ff07077290 */ /* 0x000fc8000fffe1ff */
[----:B------:R-:W-:-:S04]  /*0e70*/  UIMAD UR7, UR4, UR7, UR27 ;  /* 0x00000007040772a4 */ /* 0x000fc8000f8e021b */
[----:B-1----:R-:W-:Y:S01]  /*0e80*/  UIMAD.WIDE.U32 UR8, UR7, UR5, URZ ;  /* 0x00000005070872a5 */ /* 0x002fe2000f8e00ff */
[----:B------:R-:W1:Y:S03]  /*0e90*/  LDCU.64 UR4, c[0x0][0x5d8] ;  /* 0x0000bb00ff0477ac */ /* 0x000e660008000a00 */
[----:B------:R-:W-:-:S04]  /*0ea0*/  UIADD3 UR6, UPT, UPT, UR7, -UR9, URZ ;  /* 0x8000000907067290 */ /* 0x000fc8000fffe0ff */
[----:B------:R-:W-:-:S04]  /*0eb0*/  USHF.R.U32.HI UR6, URZ, UR15, UR6 ;  /* 0x0000000fff067299 */ /* 0x000fc80008011606 */
[----:B------:R-:W-:-:S04]  /*0ec0*/  UIADD3 UR6, UPT, UPT, UR9, UR6, URZ ;  /* 0x0000000609067290 */ /* 0x000fc8000fffe0ff */
[----:B------:R-:W-:-:S04]  /*0ed0*/  USHF.R.U32.HI UR6, URZ, UR14, UR6 ;  /* 0x0000000eff067299 */ /* 0x000fc80008011606 */
[----:B-1----:R-:W-:Y:S01]  /*0ee0*/  UIMAD.WIDE.U32 UR8, UR6, UR5, URZ ;  /* 0x00000005060872a5 */ /* 0x002fe2000f8e00ff */
[----:B------:R-:W1:Y:S03]  /*0ef0*/  LDCU UR5, c[0x0][0x5cc] ;  /* 0x0000b980ff0577ac */ /* 0x000e660008000800 */
[----:B------:R-:W-:-:S04]  /*0f00*/  UIADD3 UR8, UPT, UPT, UR6, -UR9, URZ ;  /* 0x8000000906087290 */ /* 0x000fc8000fffe0ff */
[----:B------:R-:W-:-:S04]  /*0f10*/  USHF.R.U32.HI UR8, URZ, UR13, UR8 ;  /* 0x0000000dff087299 */ /* 0x000fc80008011608 */
[----:B------:R-:W-:Y:S02]  /*0f20*/  UIADD3 UR8, UPT, UPT, UR9, UR8, URZ ;  /* 0x0000000809087290 */ /* 0x000fe4000fffe0ff */
[----:B------:R-:W-:Y:S02]  /*0f30*/  UIADD3 UR9, UPT, UPT, -UR6, URZ, URZ ;  /* 0x000000ff06097290 */ /* 0x000fe4000fffe1ff */
[----:B------:R-:W-:Y:S02]  /*0f40*/  USHF.R.U32.HI UR8, URZ, UR12, UR8 ;  /* 0x0000000cff087299 */ /* 0x000fe40008011608 */
[----:B-1----:R-:W-:Y:S02]  /*0f50*/  UIMAD UR5, UR5, UR9, UR7 ;  /* 0x00000009050572a4 */ /* 0x002fe4000f8e0207 */
[----:B------:R-:W-:-:S04]  /*0f60*/  UIADD3 UR8, UPT, UPT, -UR8, URZ, URZ ;  /* 0x000000ff08087290 */ /* 0x000fc8000fffe1ff */
[----:B------:R-:W-:Y:S01]  /*0f70*/  UIMAD UR4, UR4, UR8, UR6 ;  /* 0x00000008040472a4 */ /* 0x000fe2000f8e0206 */
[----:B------:R-:W-:Y:S11]  /*0f80*/  BRA.U !UP0, `(.L_x_20) ;  /* 0xfffffff908c87547 */ /* 0x000ff6000b83ffff */
.L_x_16:
[----:B-1----:R-:W-:Y:S01]  /*0f90*/  UIADD3 UR4, UPT, UPT, UR25, 0x2, URZ ;  /* 0x0000000219047890 */ /* 0x002fe2000fffe0ff */
[----:B------:R-:W1:Y:S01]  /*0fa0*/  S2UR UR10, SR_CgaCtaId ;  /* 0x00000000000a79c3 */ /* 0x000e620000008800 */
[----:B------:R-:W-:-:S04]  /*0fb0*/  UISETP.NE.AND UP0, UPT, UR25, 0x6, UPT ;  /* 0x000000061900788c */ /* 0x000fc8000bf05270 */
[----:B------:R-:W-:-:S04]  /*0fc0*/  USEL UR4, UR4, 0x1, UP0 ;  /* 0x0000000104047887 */ /* 0x000fc80008000000 */
[----:B------:R-:W-:Y:S02]  /*0fd0*/  UIADD3 UR5, UPT, UPT, UR4, 0x1, URZ ;  /* 0x0000000104057890 */ /* 0x000fe4000fffe0ff */
[----:B------:R-:W-:-:S04]  /*0fe0*/  UISETP.NE.AND UP1, UPT, UR4, 0x7, UPT ;  /* 0x000000070400788c */ /* 0x000fc8000bf25270 */
[----:B------:R-:W-:Y:S02]  /*0ff0*/  USEL UR5, UR5, 0x1, UP1 ;  /* 0x0000000105057887 */ /* 0x000fe40008800000 */
[----:B------:R-:W-:Y:S02]  /*1000*/  UISETP.EQ.XOR UP1, UPT, UR25, 0x6, !UP1 ;  /* 0x000000061900788c */ /* 0x000fe4000cf22a70 */
[----:B------:R-:W-:Y:S02]  /*1010*/  UIADD3 UR4, UPT, UPT, UR5, 0x1, URZ ;  /* 0x0000000105047890 */ /* 0x000fe4000fffe0ff */
[----:B------:R-:W-:Y:S02]  /*1020*/  UISETP.NE.AND UP0, UPT, UR5, 0x7, UPT ;  /* 0x000000070500788c */ /* 0x000fe4000bf05270 */
[----:B------:R-:W-:Y:S02]  /*1030*/  UISETP.EQ.XOR UP1, UPT, UR5, 0x7, UP1 ;  /* 0x000000070500788c */ /* 0x000fe40008f22a70 */
[----:B------:R-:W-:-:S04]  /*1040*/  USEL UR4, UR4, 0x1, UP0 ;  /* 0x0000000104047887 */ /* 0x000fc80008000000 */
[----:B------:R-:W-:Y:S02]  /*1050*/  UIADD3 UR6, UPT, UPT, UR4, 0x1, URZ ;  /* 0x0000000104067890 */ /* 0x000fe4000fffe0ff */
[----:B------:R-:W-:Y:S02]  /*1060*/  UISETP.NE.AND UP0, UPT, UR4, 0x7, UPT ;  /* 0x000000070400788c */ /* 0x000fe4000bf05270 */
[----:B------:R-:W-:Y:S02]  /*1070*/  UISETP.EQ.XOR UP1, UPT, UR4, 0x7, UP1 ;  /* 0x000000070400788c */ /* 0x000fe40008f22a70 */
[----:B------:R-:W-:-:S04]  /*1080*/  USEL UR6, UR6, 0x1, UP0 ;  /* 0x0000000106067887 */ /* 0x000fc80008000000 */
[----:B------:R-:W-:Y:S02]  /*1090*/  UIADD3 UR4, UPT, UPT, UR6, 0x1, URZ ;  /* 0x0000000106047890 */ /* 0x000fe4000fffe0ff */
[----:B------:R-:W-:Y:S02]  /*10a0*/  UISETP.NE.AND UP0, UPT, UR6, 0x7, UPT ;  /* 0x000000070600788c */ /* 0x000fe4000bf05270 */
[----:B------:R-:W-:Y:S02]  /*10b0*/  UISETP.EQ.XOR UP1, UPT, UR6, 0x7, UP1 ;  /* 0x000000070600788c */ /* 0x000fe40008f22a70 */
[----:B------:R-:W-:-:S03]  /*10c0*/  USEL UR6, UR4, 0x1, UP0 ;  /* 0x0000000104067887 */ /* 0x000fc60008000000 */
[----:B------:R-:W-:Y:S01]  /*10d0*/  UMOV UR4, 0x400 ;  /* 0x0000040000047882 */ /* 0x000fe20000000000 */
[----:B------:R-:W-:Y:S02]  /*10e0*/  UISETP.EQ.XOR UP1, UPT, UR6, 0x7, UP1 ;  /* 0x000000070600788c */ /* 0x000fe40008f22a70 */
[----:B------:R-:W-:Y:S02]  /*10f0*/  UISETP.NE.AND UP0, UPT, UR6, 0x7, UPT ;  /* 0x000000070600788c */ /* 0x000fe4000bf05270 */
[----:B------:R-:W-:Y:S02]  /*1100*/  USEL UR5, URZ, 0x1, !UP1 ;  /* 0x00000001ff057887 */ /* 0x000fe4000c800000 */
[----:B-1----:R-:W-:Y:S02]  /*1110*/  ULEA UR4, UR10, UR4, 0x18 ;  /* 0x000000040a047291 */ /* 0x002fe4000f8ec0ff */
[----:B------:R-:W-:Y:S02]  /*1120*/  ULOP3.LUT UR5, UR26, UR5, URZ, 0x3c, !UPT ;  /* 0x000000051a057292 */ /* 0x000fe4000f8e3cff */
[----:B------:R-:W-:-:S02]  /*1130*/  USEL UR6, UR6, URZ, UP0 ;  /* 0x000000ff06067287 */ /* 0x000fc40008000000 */
[----:B------:R-:W-:Y:S02]  /*1140*/  USHF.L.U32 UR5, UR5, 0x1f, URZ ;  /* 0x0000001f05057899 */ /* 0x000fe400080006ff */
[----:B------:R-:W-:-:S04]  /*1150*/  ULEA UR4, UR6, UR4, 0x3 ;  /* 0x0000000406047291 */ /* 0x000fc8000f8e18ff */
[----:B------:R-:W-:-:S05]  /*1160*/  MOV R2, UR5 ;  /* 0x0000000500027c02 */ /* 0x000fca0008000f00 */
[----:B------:R-:W1:Y:S02]  /*1170*/  SYNCS.PHASECHK.TRANS64.TRYWAIT P0, [UR4+0x38], R2 ;  /* 0x00003802ff0075a7 */ /* 0x000e640008001104 */
[----:B-1----:R-:W-:Y:S05]  /*1180*/  @!P0 BRA `(.L_x_21) ;  /* 0x0000002c00f48947 */ /* 0x002fea0003800000 */
.L_x_46:
[----:B------:R-:W-:-:S13]  /*1190*/  ELECT P0, URZ, PT ;  /* 0x0000000000ff782f */ /* 0x000fda0003800000 */
[----:B-1----:R-:W-:-:S04]  /*11a0*/  @P0 MOV R2, 0x6000 ;  /* 0x0000600000020802 */ /* 0x002fc80000000f00 */
[----:B------:R1:W-:Y:S03]  /*11b0*/  @P0 SYNCS.ARRIVE.TRANS64 RZ, [UR4], R2 ;  /* 0x00000002ffff09a7 */ /* 0x0003e60008000004 */
.L_x_15:
[----:B------:R-:W-:-:S13]  /*11c0*/  ISETP.NE.AND P0, PT, R69, 0x4, PT ;  /* 0x000000044500780c */ /* 0x000fda0003f05270 */
[----:B------:R-:W-:Y:S05]  /*11d0*/  @P0 BRA `(.L_x_22) ;  /* 0x0000000800080947 */ /* 0x000fea0003800000 */
[----:B------:R-:W5:Y:S08]  /*11e0*/  S2UR UR33, SR_CTAID.Z ;  /* 0x00000000002179c3 */ /* 0x000f700000002700 */
[----:B------:R-:W-:Y:S01]  /*11f0*/  BAR.SYNC.DEFER_BLOCKING 0x2, 0xa0 ;  /* 0x0082800000007b1d */ /* 0x000fe20000010000 */
[----:B------:R-:W-:Y:S01]  /*1200*/  HFMA2 R6, -RZ, RZ, 0, 5.9604644775390625e-08 ;  /* 0x00000001ff067431 */ /* 0x000fe200000001ff */
[----:B------:R-:W-:Y:S01]  /*1210*/  MOV R5, 0x1 ;  /* 0x0000000100057802 */ /* 0x000fe20000000f00 */
[----:B-----5:R-:W-:-:S09]  /*1220*/  UISETP.GT.U32.AND UP0, UPT, UR33, 0x1ff, UPT ;  /* 0x000001ff2100788c */ /* 0x020fd2000bf04070 */
[----:B------:R-:W-:Y:S05]  /*1230*/  BRA.U UP0, `(.L_x_23) ;  /* 0x0000000500bc7547 */ /* 0x000fea000b800000 */
[----:B-1----:R-:W-:Y:S01]  /*1240*/  UMOV UR4, 0x400 ;  /* 0x0000040000047882 */ /* 0x002fe20000000000 */
[----:B------:R-:W1:Y:S01]  /*1250*/  LDCU UR9, c[0x0][0x374] ;  /* 0x00006e80ff0977ac */ /* 0x000e620008000800 */
[----:B------:R-:W-:Y:S01]  /*1260*/  MOV R5, 0x1 ;  /* 0x0000000100057802 */ /* 0x000fe20000000f00 */
[----:B------:R-:W-:Y:S01]  /*1270*/  ULEA UR4, UR10, UR4, 0x18 ;  /* 0x000000040a047291 */ /* 0x000fe2000f8ec0ff */
[----:B------:R-:W1:Y:S01]  /*1280*/  LDCU UR8, c[0x0][0x370] ;  /* 0x00006e00ff0877ac */ /* 0x000e620008000800 */
[----:B------:R-:W5:Y:S07]  /*1290*/  LDCU UR5, c[0x0][0x378] ;  /* 0x00006f00ff0577ac */ /* 0x000f6e0008000800 */
[----:B------:R-:W4:Y:S01]  /*12a0*/  LDS R2, [UR4+0x98] ;  /* 0x00009804ff027984 */ /* 0x000f220008000800 */
[----:B------:R-:W-:Y:S01]  /*12b0*/  ULOP3.LUT UR10, UR10, 0x3, URZ, 0xc0, !UPT ;  /* 0x000000030a0a7892 */ /* 0x000fe2000f8ec0ff */
[----:B------:R-:W-:Y:S01]  /*12c0*/  UMOV UR7, 0x1 ;  /* 0x0000000100077882 */ /* 0x000fe20000000000 */
[----:B------:R-:W-:Y:S01]  /*12d0*/  UMOV UR6, 0x4202490 ;  /* 0x0420249000067882 */ /* 0x000fe20000000000 */
[----:B------:R-:W-:-:S02]  /*12e0*/  ULOP3.LUT UR23, UR19, 0xffff, UR23, 0xc8, !UPT ;  /* 0x0000ffff13177892 */ /* 0x000fc4000f8ec817 */
[----:B------:R-:W-:Y:S02]  /*12f0*/  USHF.L.U32 UR19, UR7, UR10, URZ ;  /* 0x0000000a07137299 */ /* 0x000fe400080006ff */
[----:B------:R-:W-:Y:S02]  /*1300*/  USEL UR45, UR6, 0x4200490, !UP5 ;  /* 0x04200490062d7887 */ /* 0x000fe4000e800000 */
[----:B------:R-:W-:Y:S02]  /*1310*/  UIADD3 UR7, UPT, UPT, UR4, 0xc400, URZ ;  /* 0x0000c40004077890 */ /* 0x000fe4000fffe0ff */
[----:B------:R-:W-:Y:S02]  /*1320*/  UIADD3 UR6, UPT, UPT, UR4, 0x1a400, URZ ;  /* 0x0001a40004067890 */ /* 0x000fe4000fffe0ff */
[----:B-1----:R-:W-:Y:S02]  /*1330*/  UIMAD UR8, UR9, UR8, URZ ;  /* 0x00000008090872a4 */ /* 0x002fe4000f8e02ff */
[----:B------:R-:W-:-:S02]  /*1340*/  USEL UR44, URZ, 0x4000, UP6 ;  /* 0x00004000ff2c7887 */ /* 0x000fc4000b000000 */
[----:B------:R-:W-:Y:S02]  /*1350*/  USHF.R.U32.HI UR7, URZ, 0x4, UR7 ;  /* 0x00000004ff077899 */ /* 0x000fe40008011607 */
[----:B------:R-:W-:Y:S02]  /*1360*/  USHF.R.U32.HI UR6, URZ, 0x4, UR6 ;  /* 0x00000004ff067899 */ /* 0x000fe40008011606 */
[----:B-----5:R-:W-:Y:S02]  /*1370*/  UIMAD UR5, UR8, UR5, URZ ;  /* 0x00000005080572a4 */ /* 0x020fe4000f8e02ff */
[----:B------:R-:W-:Y:S02]  /*1380*/  UIADD3 UR45, UPT, UPT, UR44, UR45, URZ ;  /* 0x0000002d2c2d7290 */ /* 0x000fe4000fffe0ff */
[----:B------:R-:W-:Y:S02]  /*1390*/  ULOP3.LUT UR10, UR7, 0x3fc0, URZ, 0xc0, !UPT ;  /* 0x00003fc0070a7892 */ /* 0x000fe4000f8ec0ff */
[----:B------:R-:W-:-:S02]  /*13a0*/  ULOP3.LUT UR11, UR6, 0x3fc0, URZ, 0xc0, !UPT ;  /* 0x00003fc0060b7892 */ /* 0x000fc4000f8ec0ff */
[----:B------:R-:W-:Y:S02]  /*13b0*/  USHF.R.S32.HI UR31, URZ, 0x1f, UR5 ;  /* 0x0000001fff1f7899 */ /* 0x000fe40008011405 */
[----:B------:R-:W-:Y:S02]  /*13c0*/  ULOP3.LUT UR19, UR19, 0xffff, URZ, 0xc0, !UPT ;  /* 0x0000ffff13137892 */ /* 0x000fe4000f8ec0ff */
[----:B------:R-:W-:Y:S02]  /*13d0*/  ULOP3.LUT UR10, UR10, 0x10000, URZ, 0xfc, !UPT ;  /* 0x000100000a0a7892 */ /* 0x000fe4000f8efcff */
[----:B------:R-:W-:Y:S02]  /*13e0*/  ULOP3.LUT UR11, UR11, 0x10000, URZ, 0xfc, !UPT ;  /* 0x000100000b0b7892 */ /* 0x000fe4000f8efcff */
[----:B------:R-:W-:Y:S01]  /*13f0*/  ULEA.HI UR31, UR31, UR5, URZ, 0x2 ;  /* 0x000000051f1f7291 */ /* 0x000fe2000f8f10ff */
[----:B----4-:R-:W-:Y:S01]  /*1400*/  R2UR UR32, R2 ;  /* 0x00000000022072ca */ /* 0x010fe200000e0000 */
[----:B------:R-:W-:Y:S01]  /*1410*/  UMOV UR30, URZ ;  /* 0x000000ff001e7c82 */ /* 0x000fe20008000000 */
[----:B------:R-:W-:Y:S01]  /*1420*/  UMOV UR29, URZ ;  /* 0x000000ff001d7c82 */ /* 0x000fe20008000000 */
[----:B------:R-:W-:Y:S01]  /*1430*/  UMOV UR27, URZ ;  /* 0x000000ff001b7c82 */ /* 0x000fe20008000000 */
[----:B------:R-:W-:Y:S01]  /*1440*/  UMOV UR44, URZ ;  /* 0x000000ff002c7c82 */ /* 0x000fe20008000000 */
[----:B------:R-:W-:Y:S01]  /*1450*/  UMOV UR38, URZ ;  /* 0x000000ff00267c82 */ /* 0x000fe20008000000 */
[----:B------:R-:W-:Y:S01]  /*1460*/  UMOV UR39, UR45 ;  /* 0x0000002d00277c82 */ /* 0x000fe20008000000 */
[----:B------:R-:W-:Y:S01]  /*1470*/  UMOV UR36, URZ ;  /* 0x000000ff00247c82 */ /* 0x000fe20008000000 */
[----:B------:R-:W-:Y:S01]  /*1480*/  UMOV UR37, UR45 ;  /* 0x0000002d00257c82 */ /* 0x000fe20008000000 */
[----:B------:R-:W-:Y:S01]  /*1490*/  UMOV UR34, URZ ;  /* 0x000000ff00227c82 */ /* 0x000fe20008000000 */
[----:B------:R-:W-:-:S05]  /*14a0*/  UMOV UR35, UR45 ;  /* 0x0000002d00237c82 */ /* 0x000fca0008000000 */
.L_x_28:
[----:B------:R-:W-:Y:S01]  /*14b0*/  USHF.L.U32 UR5, UR29, 0x1f, URZ ;  /* 0x0000001f1d057899 */ /* 0x000fe200080006ff */
[----:B------:R-:W-:Y:S01]  /*14c0*/  SHF.L.U32 R3, R5, 0x1f, RZ ;  /* 0x0000001f05037819 */ /* 0x000fe200000006ff */
[----:B------:R-:W-:Y:S02]  /*14d0*/  ULEA UR6, UR27, UR4, 0x3 ;  /* 0x000000041b067291 */ /* 0x000fe4000f8e18ff */
[----:B-1----:R-:W-:Y:S02]  /*14e0*/  ULEA UR7, UR30, UR4, 0x3 ;  /* 0x000000041e077291 */ /* 0x002fe4000f8e18ff */
[----:B----4-:R-:W-:Y:S01]  /*14f0*/  MOV R2, UR5 ;  /* 0x0000000500027c02 */ /* 0x010fe20008000f00 */
[----:B------:R-:W-:Y:S02]  /*1500*/  ULEA.HI.SX32 UR33, UR31, UR33, 0x1e ;  /* 0x000000211f217291 */ /* 0x000fe4000f8ff2ff */
[----:B------:R-:W-:Y:S02]  /*1510*/  ULEA UR9, UR30, UR32, 0x14 ;  /* 0x000000201e097291 */ /* 0x000fe4000f8ea0ff */
[----:B-----5:R1:W4:Y:S01]  /*1520*/  SYNCS.PHASECHK.TRANS64.TRYWAIT P1, [UR6], R2 ;  /* 0x00000002ff0075a7 */ /* 0x0203220008021106 */
[----:B------:R-:W-:-:S02]  /*1530*/  UPLOP3.LUT UP2, UPT, UPT, UPT, UPT, 0x40, 0x4 ;  /* 0x000000000004789c */ /* 0x000fc40003f4e870 */
[----:B------:R-:W-:Y:S01]  /*1540*/  UISETP.GE.AND UP0, UPT, UR33, 0x200, UPT ;  /* 0x000002002100788c */ /* 0x000fe2000bf06270 */
[----:B------:R-:W5:Y:S02]  /*1550*/  SYNCS.PHASECHK.TRANS64.TRYWAIT P0, [UR7+0x80], R3 ;  /* 0x00008003ff0075a7 */ /* 0x000f640008001107 */
[----:B-1--45:R-:W-:Y:S08]  /*1560*/  @!P0 BRA `(.L_x_24) ;  /* 0x0000002c001c8947 */ /* 0x032ff00003800000 */
.L_x_48:
[----:B------:R-:W-:-:S05]  /*1570*/  UMOV UR25, 0xffffffc0 ;  /* 0xffffffc000197882 */ /* 0x000fca0000000000 */
.L_x_27:
[----:B------:R-:W-:Y:S02]  /*1580*/  UIADD3 UR22, UPT, UPT, UR27, 0x1, URZ ;  /* 0x000000011b167890 */ /* 0x000fe4000fffe0ff */
[----:B----4-:R-:W-:Y:S02]  /*1590*/  ULEA UR48, UR27, UR11, 0xa ;  /* 0x0000000b1b307291 */ /* 0x010fe4000f8e50ff */
[----:B------:R-:W-:Y:S02]  /*15a0*/  UISETP.NE.AND UP1, UPT, UR22, 0x7, UPT ;  /* 0x000000071600788c */ /* 0x000fe4000bf25270 */
[----:B------:R-:W-:Y:S02]  /*15b0*/  ULEA UR46, UR27, UR10, 0x9 ;  /* 0x0000000a1b2e7291 */ /* 0x000fe4000f8e48ff */
[----:B------:R-:W-:Y:S02]  /*15c0*/  ULEA UR5, UR27, UR4, 0x3 ;  /* 0x000000041b057291 */ /* 0x000fe4000f8e18ff */
[----:B------:R-:W-:Y:S02]  /*15d0*/  UIADD3 UR20, UPT, UPT, UR25, 0x40, URZ ;  /* 0x0000004019147890 */ /* 0x000fe4000fffe0ff */
[----:B------:R-:W-:Y:S02]  /*15e0*/  USEL UR21, URZ, 0x1, UP1 ;  /* 0x00000001ff157887 */ /* 0x000fe40008800000 */
[----:B------:R-:W-:Y:S02]  /*15f0*/  USEL UR27, UR22, URZ, UP1 ;  /* 0x000000ff161b7287 */ /* 0x000fe40008800000 */
[----:B------:R-:W-:Y:S02]  /*1600*/  UIADD3 UR42, UPT, UPT, UR48, 0x2, URZ ;  /* 0x00000002302a7890 */ /* 0x000fe4000fffe0ff */
[----:B------:R-:W-:Y:S02]  /*1610*/  UIADD3 UR40, UPT, UPT, UR46, 0x2, URZ ;  /* 0x000000022e287890 */ /* 0x000fe4000fffe0ff */
[----:B------:R-:W-:Y:S02]  /*1620*/  UIADD3 UR28, UPT, UPT, UR48, 0x4, URZ ;  /* 0x00000004301c7890 */ /* 0x000fe4000fffe0ff */
[----:B------:R-:W-:Y:S02]  /*1630*/  UIADD3 UR26, UPT, UPT, UR46, 0x4, URZ ;  /* 0x000000042e1a7890 */ /* 0x000fe4000fffe0ff */
[----:B------:R-:W-:Y:S02]  /*1640*/  UIADD3 UR6, UPT, UPT, UR48, 0x6, URZ ;  /* 0x0000000630067890 */ /* 0x000fe4000fffe0ff */
[----:B------:R-:W-:Y:S02]  /*1650*/  UIADD3 UR8, UPT, UPT, UR46, 0x6, URZ ;  /* 0x000000062e087890 */ /* 0x000fe4000fffe0ff */
[----:B------:R-:W-:Y:S02]  /*1660*/  UIADD3 UR24, UPT, UPT, UR5, 0x38, URZ ;  /* 0x0000003805187890 */ /* 0x000fe4000fffe0ff */
[----:B------:R-:W-:Y:S01]  /*1670*/  UISETP.GT.U32.AND UP1, UPT, UR20, 0x3e, UPT ;  /* 0x0000003e1400788c */ /* 0x000fe2000bf24070 */
[----:B------:R-:W-:Y:S01]  /*1680*/  UMOV UR49, 0x40004040 ;  /* 0x4000404000317882 */ /* 0x000fe20000000000 */
[----:B------:R-:W-:Y:S01]  /*1690*/  UMOV UR47, 0x40004040 ;  /* 0x40004040002f7882 */ /* 0x000fe20000000000 */
[----:B------:R-:W-:Y:S01]  /*16a0*/  UMOV UR43, 0x40004040 ;  /* 0x40004040002b7882 */ /* 0x000fe20000000000 */
[----:B------:R-:W-:Y:S01]  /*16b0*/  UMOV UR41, 0x40004040 ;  /* 0x4000404000297882 */ /* 0x000fe20000000000 */
[----:B-----5:R-:W-:Y:S06]  /*16c0*/  @P1 BRA `(.L_x_25) ;  /* 0x0000000000101947 */ /* 0x020fec0003800000 */
[----:B------:R-:W-:Y:S06]  /*16d0*/  USHF.L.U32 UR20, UR29, 0x1f, URZ ;  /* 0x0000001f1d147899 */ /* 0x000fec00080006ff */
[----:B-1----:R-:W-:Y:S04]  /*16e0*/  MOV R2, UR20 ;  /* 0x0000001400027c02 */ /* 0x002fe80008000f00 */
[----:B------:R-:W1:Y:S02]  /*16f0*/  SYNCS.PHASECHK.TRANS64.TRYWAIT P0, [UR5], R2 ;  /* 0x00000002ff0075a7 */ /* 0x000e640008001105 */
[----:B-1----:R-:W-:Y:S05]  /*1700*/  @!P0 BRA `(.L_x_26) ;  /* 0x0000002800d48947 */ /* 0x002fea0003800000 */
.L_x_25:
[----:B------:R-:W-:Y:S01]  /*1710*/  ULOP3.LUT UR29, UR29, UR21, URZ, 0x3c, !UPT ;  /* 0x000000151d1d7292 */ /* 0x000fe2000f8e3cff */
[----:B------:R-:W-:Y:S01]  /*1720*/  PLOP3.LUT P0, PT, PT, PT, UP1, 0x80, 0x8 ;  /* 0x000000000008781c */ /* 0x000fe20003f0f018 */
[----:B------:R-:W-:Y:S01]  /*1730*/  UIADD3 UR25, UPT, UPT, UR25, 0x1, URZ ;  /* 0x0000000119197890 */ /* 0x000fe2000fffe0ff */
[----:B------:R-:W-:Y:S01]  /*1740*/  PLOP3.LUT P1, PT, PT, PT, PT, 0x80, 0x8 ;  /* 0x000000000008781c */ /* 0x000fe20003f2f070 */
[----:B------:R-:W-:Y:S01]  /*1750*/  @!UP1 USHF.L.U32 UR5, UR29, 0x1f, URZ ;  /* 0x0000001f1d059899 */ /* 0x000fe200080006ff */
[----:B------:R4:W-:Y:S01]  /*1760*/  UTCHMMA gdesc[UR46], gdesc[UR48], tmem[UR9], tmem[UR44], idesc[UR45], UP2 ;  /* 0x00ff2c302e0075ea */ /* 0x0009e20009000009 */
[----:B------:R-:W-:Y:S01]  /*1770*/  UMOV UR52, UR6 ;  /* 0x0000000600347c82 */ /* 0x000fe20008000000 */
[----:B------:R-:W-:Y:S01]  /*1780*/  @!UP1 ULEA UR6, UR27, UR4, 0x3 ;  /* 0x000000041b069291 */ /* 0x000fe2000f8e18ff */
[----:B------:R4:W-:Y:S01]  /*1790*/  UTCHMMA gdesc[UR40], gdesc[UR42], tmem[UR9], tmem[UR38], idesc[UR39], UPT ;  /* 0x00ff262a280075ea */ /* 0x0009e2000b800009 */
[----:B------:R-:W-:Y:S01]  /*17a0*/  UMOV UR20, UR28 ;  /* 0x0000001c00147c82 */ /* 0x000fe20008000000 */
[----:B------:R-:W-:Y:S01]  /*17b0*/  UMOV UR21, 0x40004040 ;  /* 0x4000404000157882 */ /* 0x000fe20000000000 */
[----:B------:R-:W-:Y:S01]  /*17c0*/  UMOV UR50, UR26 ;  /* 0x0000001a00327c82 */ /* 0x000fe20008000000 */
[----:B------:R-:W-:Y:S01]  /*17d0*/  UMOV UR51, 0x40004040 ;  /* 0x4000404000337882 */ /* 0x000fe20000000000 */
[----:B-1----:R-:W-:Y:S01]  /*17e0*/  IMAD.U32 R2, RZ, RZ, UR5 ;  /* 0x00000005ff027e24 */ /* 0x002fe2000f8e00ff */
[----:B------:R-:W-:Y:S01]  /*17f0*/  UMOV UR53, 0x40004040 ;  /* 0x4000404000357882 */ /* 0x000fe20000000000 */
[----:B------:R-:W-:Y:S01]  /*1800*/  UMOV UR54, UR8 ;  /* 0x0000000800367c82 */ /* 0x000fe20008000000 */
[----:B------:R-:W-:Y:S01]  /*1810*/  UMOV UR55, 0x40004040 ;  /* 0x4000404000377882 */ /* 0x000fe20000000000 */
[----:B------:R4:W-:Y:S01]  /*1820*/  UTCHMMA gdesc[UR50], gdesc[UR20], tmem[UR9], tmem[UR36], idesc[UR37], UPT ;  /* 0x00ff2414320075ea */ /* 0x0009e2000b800009 */
[----:B------:R4:W-:Y:S01]  /*1830*/  UTCHMMA gdesc[UR54], gdesc[UR52], tmem[UR9], tmem[UR34], idesc[UR35], UPT ;  /* 0x00ff2234360075ea */ /* 0x0009e2000b800009 */
[----:B------:R4:W-:Y:S01]  /*1840*/  UTCBAR.MULTICAST [UR24], URZ, UR23 ;  /* 0x000000ff180073e9 */ /* 0x0009e20008000817 */
[----:B------:R4:W5:Y:S01]  /*1850*/  @!P0 SYNCS.PHASECHK.TRANS64.TRYWAIT P1, [UR6], R2 ;  /* 0x00000002ff0085a7 */ /* 0x0009620008021106 */
[----:B------:R-:W-:Y:S02]  /*1860*/  UISETP.NE.AND UP1, UPT, UR25, URZ, UPT ;  /* 0x000000ff1900728c */ /* 0x000fe4000bf25270 */
[----:B------:R-:W-:Y:S07]  /*1870*/  UPLOP3.LUT UP2, UPT, UPT, UPT, UPT, 0x80, 0x8 ;  /* 0x000000000008789c */ /* 0x000fee0003f4f070 */
[----:B------:R-:W-:Y:S05]  /*1880*/  BRA.U UP1, `(.L_x_27) ;  /* 0xfffffffd013c7547 */ /* 0x000fea000b83ffff */
[----:B------:R-:W-:Y:S02]  /*1890*/  UIADD3 UR7, UPT, UPT, UR7, 0x70, URZ ;  /* 0x0000007007077890 */ /* 0x000fe4000fffe0ff */
[----:B------:R-:W-:-:S04]  /*18a0*/  UIADD3 UR30, UPT, UPT, UR30, 0x1, URZ ;  /* 0x000000011e1e7890 */ /* 0x000fc8000fffe0ff */
[----:B------:R-:W-:-:S03]  /*18b0*/  UISETP.NE.AND UP1, UPT, UR30, 0x2, UPT ;  /* 0x000000021e00788c */ /* 0x000fc6000bf25270 */
[----:B------:R1:W-:Y:S01]  /*18c0*/  UTCBAR.MULTICAST [UR7], URZ, UR19 ;  /* 0x000000ff070073e9 */ /* 0x0003e20008000813 */
[----:B------:R-:W-:Y:S02]  /*18d0*/  USEL UR5, URZ, 0x1, UP1 ;  /* 0x00000001ff057887 */ /* 0x000fe40008800000 */
[----:B------:R-:W-:-:S04]  /*18e0*/  USEL UR30, UR30, URZ, UP1 ;  /* 0x000000ff1e1e7287 */ /* 0x000fc80008800000 */
[----:B------:R-:W-:Y:S01]  /*18f0*/  LOP3.LUT R5, R5, UR5, RZ, 0x3c, !PT ;  /* 0x0000000505057c12 */ /* 0x000fe2000f8e3cff */
[----:B------:R-:W-:Y:S07]  /*1900*/  BRA.U !UP0, `(.L_x_28) ;  /* 0xfffffff908e87547 */ /* 0x000fee000b83ffff */
[----:B------:R-:W-:-:S06]  /*1910*/  UIADD3 UR30, UPT, UPT, UR30, 0x1, URZ ;  /* 0x000000011e1e7890 */ /* 0x000fcc000fffe0ff */
[----:B------:R-:W-:Y:S02]  /*1920*/  MOV R6, UR30 ;  /* 0x0000001e00067c02 */ /* 0x000fe40008000f00 */
.L_x_23:
[----:B------:R-:W-:-:S09]  /*1930*/  UISETP.NE.AND UP0, UPT, UR18, URZ, UPT ;  /* 0x000000ff1200728c */ /* 0x000fd2000bf05270 */
[----:B------:R-:W-:Y:S05]  /*1940*/  BRA.U UP0, `(.L_x_22) ;  /* 0x00000001002c7547 */ /* 0x000fea000b800000 */
[----:B-1--4-:R-:W1:Y:S01]  /*1950*/  S2R R2, SR_CgaCtaId ;  /* 0x0000000000027919 */ /* 0x012e620000008800 */
[----:B------:R-:W-:Y:S02]  /*1960*/  ISETP.NE.AND P0, PT, R6, 0x2, PT ;  /* 0x000000020600780c */ /* 0x000fe40003f05270 */
[----:B------:R-:W-:Y:S02]  /*1970*/  MOV R3, 0x400 ;  /* 0x0000040000037802 */ /* 0x000fe40000000f00 */
[----:B------:R-:W-:-:S04]  /*1980*/  SEL R4, RZ, 0x1, P0 ;  /* 0x00000001ff047807 */ /* 0x000fc80000000000 */
[----:B------:R-:W-:-:S05]  /*1990*/  LOP3.LUT R4, R5, R4, RZ, 0x3c, !PT ;  /* 0x0000000405047212 */ /* 0x000fca00078e3cff */
[----:B------:R-:W-:Y:S01]  /*19a0*/  IMAD.U32 R4, R4, -0x80000000, RZ ;  /* 0x8000000004047824 */ /* 0x000fe200078e00ff */
[----:B-1----:R-:W-:Y:S02]  /*19b0*/  LEA R2, R2, R3, 0x18 ;  /* 0x0000000302027211 */ /* 0x002fe400078ec0ff */
[----:B------:R-:W-:-:S05]  /*19c0*/  SEL R3, R6, RZ, P0 ;  /* 0x000000ff06037207 */ /* 0x000fca0000000000 */
[----:B------:R-:W-:-:S04]  /*19d0*/  IMAD R2, R3, 0x8, R2 ;  /* 0x0000000803027824 */ /* 0x000fc800078e0202 */
[----:B------:R-:W1:Y:S02]  /*19e0*/  SYNCS.PHASECHK.TRANS64.TRYWAIT P0, [R2+URZ+0x80], R4 ;  /* 0x00008004020075a7 */ /* 0x000e6400080011ff */
[----:B-1----:R-:W-:Y:S05]  /*19f0*/  @!P0 BRA `(.L_x_29) ;  /* 0x0000002800388947 */ /* 0x002fea0003800000 */
.L_x_22:
[----:B------:R-:W-:-:S13]  /*1a00*/  ISETP.GT.AND P0, PT, R69, 0x3, PT ;  /* 0x000000034500780c */ /* 0x000fda0003f04270 */
[----:B-12345:R-:W-:Y:S05]  /*1a10*/  @P0 EXIT ;  /* 0x000000000000094d */ /* 0x03efea0003800000 */
[----:B------:R-:W-:-:S13]  /*1a20*/  ISETP.NE.AND P0, PT, R69, RZ, PT ;  /* 0x000000ff4500720c */ /* 0x000fda0003f05270 */
[----:B------:R-:W-:Y:S05]  /*1a30*/  @P0 BRA `(.L_x_30) ;  /* 0x0000000000b80947 */ /* 0x000fea0003800000 */
[----:B------:R-:W1:Y:S01]  /*1a40*/  S2UR UR6, SR_CgaCtaId ;  /* 0x00000000000679c3 */ /* 0x000e620000008800 */
[----:B------:R-:W-:Y:S01]  /*1a50*/  NOP ;  /* 0x0000000000007918 */ /* 0x000fe20000000000 */
[----:B------:R-:W-:Y:S01]  /*1a60*/  UMOV UR4, 0x40 ;  /* 0x0000004000047882 */ /* 0x000fe20000000000 */
[----:B------:R-:W-:Y:S01]  /*1a70*/  UMOV UR5, 0x400 ;  /* 0x0000040000057882 */ /* 0x000fe20000000000 */
[----:B-1----:R-:W-:Y:S02]  /*1a80*/  ULEA UR4, UR6, UR4, 0x18 ;  /* 0x0000000406047291 */ /* 0x002fe4000f8ec0ff */
[----:B------:R-:W-:-:S07]  /*1a90*/  ULEA UR5, UR6, UR5, 0x18 ;  /* 0x0000000506057291 */ /* 0x000fce000f8ec0ff */
[----:B------:R-:W1:Y:S02]  /*1aa0*/  LDS.U8 R2, [UR4] ;  /* 0x00000004ff027984 */ /* 0x000e640008000000 */
[----:B-1----:R-:W-:-:S13]  /*1ab0*/  ISETP.NE.AND P0, PT, R2, RZ, PT ;  /* 0x000000ff0200720c */ /* 0x002fda0003f05270 */
[----:B------:R-:W-:Y:S05]  /*1ac0*/  @P0 BRA `(.L_x_31) ;  /* 0x00000000007c0947 */ /* 0x000fea0003800000 */
[----:B------:R-:W-:-:S13]  /*1ad0*/  ELECT P0, URZ, PT ;  /* 0x0000000000ff782f */ /* 0x000fda0003800000 */
[----:B------:R-:W-:Y:S05]  /*1ae0*/  @!P0 BRA `(.L_x_32) ;  /* 0x0000000000848947 */ /* 0x000fea0003800000 */
[----:B------:R-:W-:Y:S01]  /*1af0*/  UMOV UR4, 0x4 ;  /* 0x0000000400047882 */ /* 0x000fe20000000000 */
[----:B------:R-:W-:-:S04]  /*1b00*/  IMAD.MOV.U32 R3, RZ, RZ, 0xf ;  /* 0x0000000fff037424 */ /* 0x000fc800078e00ff */
[----:B------:R-:W-:Y:S04]  /*1b10*/  DEPBAR.LE SB1, 0x36 ;  /* 0x00009d800000791a */ /* 0x000fe80000000000 */
[----:B------:R-:W1:Y:S02]  /*1b20*/  UTCATOMSWS.FIND_AND_SET.ALIGN UP0, UR4, UR4 ;  /* 0x00000004000475e3 */ /* 0x000e640008000800 */
[----:B-1----:R-:W-:Y:S01]  /*1b30*/  PLOP3.LUT P0, PT, PT, PT, UP0, 0x80, 0x8 ;  /* 0x000000000008781c */ /* 0x002fe20003f0f008 */
[----:B------:R-:W-:-:S03]  /*1b40*/  IMAD.U32 R4, RZ, RZ, UR4 ;  /* 0x00000004ff047e24 */ /* 0x000fc6000f8e00ff */
[----:B------:R-:W-:-:S04]  /*1b50*/  SEL R2, RZ, 0xffffffff, !P0 ;  /* 0xffffffffff027807 */ /* 0x000fc80004000000 */
[----:B------:R-:W-:Y:S01]  /*1b60*/  ISETP.NE.AND P0, PT, R2, RZ, PT ;  /* 0x000000ff0200720c */ /* 0x000fe20003f05270 */
[----:B------:R-:W-:-:S12]  /*1b70*/  IMAD.MOV.U32 R2, RZ, RZ, 0x1 ;  /* 0x00000001ff027424 */ /* 0x000fd800078e00ff */
[----:B------:R-:W-:Y:S05]  /*1b80*/  @P0 BRA `(.L_x_33) ;  /* 0x0000000000240947 */ /* 0x000fea0003800000 */
.L_x_34:
[----:B------:R-:W-:Y:S05]  /*1b90*/  NANOSLEEP 0x64 ;  /* 0x000000640000795d */ /* 0x000fea0003800000 */
[----:B------:R-:W-:-:S05]  /*1ba0*/  UMOV UR4, 0x4 ;  /* 0x0000000400047882 */ /* 0x000fca0000000000 */
[----:B------:R-:W-:Y:S04]  /*1bb0*/  DEPBAR.LE SB1, 0x36 ;  /* 0x00009d800000791a */ /* 0x000fe80000000000 */
[----:B------:R-:W1:Y:S02]  /*1bc0*/  UTCATOMSWS.FIND_AND_SET.ALIGN UP0, UR4, UR4 ;  /* 0x00000004000475e3 */ /* 0x000e640008000800 */
[----:B-1----:R-:W-:-:S04]  /*1bd0*/  PLOP3.LUT P0, PT, PT, PT, UP0, 0x80, 0x8 ;  /* 0x000000000008781c */ /* 0x002fc80003f0f008 */
[----:B------:R-:W-:-:S04]  /*1be0*/  SEL R4, RZ, 0xffffffff, !P0 ;  /* 0xffffffffff047807 */ /* 0x000fc80004000000 */
[----:B------:R-:W-:Y:S01]  /*1bf0*/  ISETP.NE.AND P0, PT, R4, RZ, PT ;  /* 0x000000ff0400720c */ /* 0x000fe20003f05270 */
[----:B------:R-:W-:-:S12]  /*1c00*/  IMAD.U32 R4, RZ, RZ, UR4 ;  /* 0x00000004ff047e24 */ /* 0x000fd8000f8e00ff */
[----:B------:R-:W-:Y:S05]  /*1c10*/  @!P0 BRA `(.L_x_34) ;  /* 0xfffffffc00dc8947 */ /* 0x000fea000383ffff */
.L_x_33:
[C---:B------:R-:W-:Y:S01]  /*1c20*/  VIADD R5, R4.reuse, 0x10 ;  /* 0x0000001004057836 */ /* 0x040fe20000000000 */
[----:B------:R-:W-:Y:S01]  /*1c30*/  UMOV UR4, 0x50 ;  /* 0x0000005000047882 */ /* 0x000fe20000000000 */
[----:B------:R-:W-:Y:S01]  /*1c40*/  SHF.L.U32 R3, R3, R4, RZ ;  /* 0x0000000403037219 */ /* 0x000fe200000006ff */
[----:B------:R-:W-:Y:S01]  /*1c50*/  ULEA UR4, UR6, UR4, 0x18 ;  /* 0x0000000406047291 */ /* 0x000fe2000f8ec0ff */
[----:B------:R-:W-:Y:S01]  /*1c60*/  IMAD.SHL.U32 R4, R4, 0x20, RZ ;  /* 0x0000002004047824 */ /* 0x000fe200078e00ff */
[----:B------:R-:W-:-:S04]  /*1c70*/  SHF.L.U32 R2, R2, R5, RZ ;  /* 0x0000000502027219 */ /* 0x000fc800000006ff */
[----:B------:R-:W-:-:S05]  /*1c80*/  LOP3.LUT R2, R2, R3, RZ, 0xfc, !PT ;  /* 0x0000000302027212 */ /* 0x000fca00078efcff */
[----:B------:R1:W-:Y:S04]  /*1c90*/  ATOMS.OR RZ, [UR4], R2 ;  /* 0x00000002ffff798c */ /* 0x0003e8000b000004 */
[----:B------:R1:W-:Y:S01]  /*1ca0*/  STS [UR5+0x98], R4 ;  /* 0x00009804ff007988 */ /* 0x0003e20008000805 */
[----:B------:R-:W-:Y:S05]  /*1cb0*/  BRA `(.L_x_32) ;  /* 0x0000000000107947 */ /* 0x000fea0003800000 */
.L_x_31:
[----:B------:R-:W-:-:S05]  /*1cc0*/  MOV R2, 0xffffffff ;  /* 0xffffffff00027802 */ /* 0x000fca0000000f00 */
[----:B------:R1:W-:Y:S02]  /*1cd0*/  STS [UR5+0x98], R2 ;  /* 0x00009802ff007988 */ /* 0x0003e40008000805 */
[----:B-1----:R-:W-:Y:S02]  /*1ce0*/  MOV R2, 0x1d00 ;  /* 0x00001d0000027802 */ /* 0x002fe40000000f00 */
[----:B------:R-:W-:Y:S05]  /*1cf0*/  CALL.REL.NOINC `($__internal_1_$__cuda_sm10x_tcgen05_guardrail_trap_phase_invalid_during_alloc) ;  /* 0x0000002400b47944 */ /* 0x000fea0003c00000 */
.L_x_32:
[----:B------:R-:W-:Y:S05]  /*1d00*/  WARPSYNC.ALL ;  /* 0x0000000000007948 */ /* 0x000fea0003800000 */
[----:B------:R-:W-:Y:S01]  /*1d10*/  NOP ;  /* 0x0000000000007918 */ /* 0x000fe20000000000 */
.L_x_30:
[----:B------:R-:W2:Y:S08]  /*1d20*/  S2UR UR26, SR_CgaCtaId ;  /* 0x00000000001a79c3 */ /* 0x000eb00000008800 */
[----:B------:R-:W-:Y:S01]  /*1d30*/  BAR.SYNC.DEFER_BLOCKING 0x2, 0xa0 ;  /* 0x0082800000007b1d */ /* 0x000fe20000010000 */
[C---:B-1----:R-:W-:Y:S02]  /*1d40*/  IMAD.SHL.U32 R2, R0.reuse, 0x80, RZ ;  /* 0x0000008000027824 */ /* 0x042fe400078e00ff */
[----:B------:R-:W-:-:S03]  /*1d50*/  IMAD.SHL.U32 R3, R0, 0x40, RZ ;  /* 0x0000004000037824 */ /* 0x000fc600078e00ff */
[----:B------:R-:W-:Y:S02]  /*1d60*/  UMOV UR4, 0x400 ;  /* 0x0000040000047882 */ /* 0x000fe40000000000 */
[----:B------:R-:W1:Y:S01]  /*1d70*/  S2UR UR31, SR_CTAID.Z ;  /* 0x00000000001f79c3 */ /* 0x000e620000002700 */
[----:B------:R-:W-:-:S04]  /*1d80*/  LOP3.LUT R2, R2, 0x780, RZ, 0xc0, !PT ;  /* 0x0000078002027812 */ /* 0x000fc800078ec0ff */
[----:B------:R-:W-:-:S04]  /*1d90*/  LOP3.LUT R3, R2, 0x3800, R3, 0xf8, !PT ;  /* 0x0000380002037812 */ /* 0x000fc800078ef803 */
[----:B------:R-:W-:Y:S01]  /*1da0*/  LOP3.LUT R3, R3, 0x10, R0, 0xf8, !PT ;  /* 0x0000001003037812 */ /* 0x000fe200078ef800 */
[----:B--2---:R-:W-:Y:S02]  /*1db0*/  ULEA UR26, UR26, UR4, 0x18 ;  /* 0x000000041a1a7291 */ /* 0x004fe4000f8ec0ff */
[----:B-1----:R-:W-:-:S07]  /*1dc0*/  UISETP.GT.U32.AND UP0, UPT, UR31, 0x1ff, UPT ;  /* 0x000001ff1f00788c */ /* 0x002fce000bf04070 */
[----:B------:R-:W1:Y:S02]  /*1dd0*/  LDS R67, [UR26+0x98] ;  /* 0x0000981aff437984 */ /* 0x000e640008000800 */
[----:B------:R-:W-:Y:S05]  /*1de0*/  BRA.U UP0, `(.L_x_35) ;  /* 0x0000001d00e87547 */ /* 0x000fea000b800000 */
[----:B------:R-:W2:Y:S01]  /*1df0*/  LDCU.64 UR6, c[0x0][0x5c0] ;  /* 0x0000b800ff0677ac */ /* 0x000ea20008000a00 */
[----:B------:R-:W-:Y:S01]  /*1e00*/  VIADD R3, R3, UR26 ;  /* 0x0000001a03037c36 */ /* 0x000fe20008000000 */
[----:B------:R-:W3:Y:S01]  /*1e10*/  S2UR UR23, SR_CTAID.X ;  /* 0x00000000001779c3 */ /* 0x000ee20000002500 */
[----:B------:R-:W-:Y:S01]  /*1e20*/  IMAD.U32 R4, R0, 0x10000, RZ ;  /* 0x0001000000047824 */ /* 0x000fe200078e00ff */
[----:B------:R-:W4:Y:S01]  /*1e30*/  LDCU UR8, c[0x0][0x5d0] ;  /* 0x0000ba00ff0877ac */ /* 0x000f220008000800 */
[C---:B------:R-:W-:Y:S02]  /*1e40*/  VIADD R5, R3.reuse, 0x8460 ;  /* 0x0000846003057836 */ /* 0x040fe40000000000 */
[C---:B------:R-:W-:Y:S01]  /*1e50*/  VIADD R2, R3.reuse, 0x460 ;  /* 0x0000046003027836 */ /* 0x040fe20000000000 */
[----:B------:R-:W5:Y:S01]  /*1e60*/  LDCU UR10, c[0x0][0x374] ;  /* 0x00006e80ff0a77ac */ /* 0x000f620008000800 */
[C---:B------:R-:W-:Y:S01]  /*1e70*/  VIADD R9, R3.reuse, 0x8440 ;  /* 0x0000844003097836 */ /* 0x040fe20000000000 */
[----:B------:R-:W-:Y:S01]  /*1e80*/  SHF.R.U32.HI R72, RZ, 0x3, R5 ;  /* 0x00000003ff487819 */ /* 0x000fe20000011605 */
[----:B------:R-:W1:Y:S01]  /*1e90*/  S2UR UR30, SR_CTAID.Y ;  /* 0x00000000001e79c3 */ /* 0x000e620000002600 */
[----:B------:R-:W3:Y:S01]  /*1ea0*/  LDCU.64 UR28, c[0x0][0x348] ;  /* 0x00006900ff1c77ac */ /* 0x000ee20008000a00 */
[----:B------:R-:W-:Y:S01]  /*1eb0*/  SHF.R.U32.HI R65, RZ, 0x3, R2 ;  /* 0x00000003ff417819 */ /* 0x000fe20000011602 */
[----:B------:R-:W-:Y:S01]  /*1ec0*/  VIADD R7, R3, 0x8420 ;  /* 0x0000842003077836 */ /* 0x000fe20000000000 */
[----:B------:R-:W-:Y:S01]  /*1ed0*/  LOP3.LUT R72, R5, 0x70, R72, 0x78, !PT ;  /* 0x0000007005487812 */ /* 0x000fe200078e7848 */
[C---:B------:R-:W-:Y:S01]  /*1ee0*/  VIADD R5, R3.reuse, 0x8400 ;  /* 0x0000840003057836 */ /* 0x040fe20000000000 */
[----:B------:R-:W1:Y:S01]  /*1ef0*/  LDCU UR22, c[0x0][0x5cc] ;  /* 0x0000b980ff1677ac */ /* 0x000e620008000800 */
[----:B------:R-:W-:Y:S01]  /*1f00*/  LOP3.LUT R65, R2, 0x70, R65, 0x78, !PT ;  /* 0x0000007002417812 */ /* 0x000fe200078e7841 */
[----:B------:R-:W-:Y:S01]  /*1f10*/  VIADD R2, R3, 0x420 ;  /* 0x0000042003027836 */ /* 0x000fe20000000000 */
[----:B------:R-:W-:Y:S01]  /*1f20*/  LOP3.LUT R4, R4, 0xe00000, RZ, 0xc0, !PT ;  /* 0x00e0000004047812 */ /* 0x000fe200078ec0ff */
[----:B--2---:R-:W-:Y:S01]  /*1f30*/  UIMAD.WIDE.U32 UR4, UR31, UR7, URZ ;  /* 0x000000071f0472a5 */ /* 0x004fe2000f8e00ff */
[----:B------:R-:W-:Y:S01]  /*1f40*/  SHF.R.U32.HI R66, RZ, 0x3, R5 ;  /* 0x00000003ff427819 */ /* 0x000fe20000011605 */
[----:B------:R-:W-:Y:S01]  /*1f50*/  IMAD.MOV.U32 R60, RZ, RZ, RZ ;  /* 0x000000ffff3c7224 */ /* 0x000fe200078e00ff */
[----:B------:R-:W-:Y:S01]  /*1f60*/  SHF.R.U32.HI R63, RZ, 0x3, R2 ;  /* 0x00000003ff3f7819 */ /* 0x000fe20000011602 */
[----:B------:R-:W-:Y:S01]  /*1f70*/  UIADD3 UR4, UPT, UPT, UR31, -UR5, URZ ;  /* 0x800000051f047290 */ /* 0x000fe2000fffe0ff */
[----:B------:R-:W-:Y:S01]  /*1f80*/  LOP3.LUT R66, R5, 0x70, R66, 0x78, !PT ;  /* 0x0000007005427812 */ /* 0x000fe200078e7842 */
[C---:B------:R-:W-:Y:S01]  /*1f90*/  VIADD R5, R3.reuse, 0x440 ;  /* 0x0000044003057836 */ /* 0x040fe20000000000 */
[----:B------:R-:W-:Y:S01]  /*1fa0*/  SHF.R.U32.HI R70, RZ, 0x3, R9 ;  /* 0x00000003ff467819 */ /* 0x000fe20000011609 */
[----:B------:R-:W-:Y:S01]  /*1fb0*/  USHF.R.U32.HI UR4, URZ, UR17, UR4 ;  /* 0x00000011ff047299 */ /* 0x000fe20008011604 */
[----:B------:R-:W-:Y:S01]  /*1fc0*/  VIADD R3, R3, 0x400 ;  /* 0x0000040003037836 */ /* 0x000fe20000000000 */
[----:B---3--:R-:W-:Y:S01]  /*1fd0*/  UIADD3 UR34, UP1, UPT, UR28, 0x140, URZ ;  /* 0x000001401c227890 */ /* 0x008fe2000ff3e0ff */
[----:B------:R-:W-:Y:S01]  /*1fe0*/  SHF.R.U32.HI R68, RZ, 0x3, R7 ;  /* 0x00000003ff447819 */ /* 0x000fe20000011607 */
[----:B------:R-:W-:Y:S01]  /*1ff0*/  UIADD3 UR4, UPT, UPT, UR5, UR4, URZ ;  /* 0x0000000405047290 */ /* 0x000fe2000fffe0ff */
[----:B------:R-:W-:Y:S01]  /*2000*/  SHF.R.U32.HI R64, RZ, 0x3, R5 ;  /* 0x00000003ff407819 */ /* 0x000fe20000011605 */
[----:B------:R-:W-:Y:S01]  /*2010*/  UIADD3 UR32, UP0, UPT, UR28, 0x1c0, URZ ;  /* 0x000001c01c207890 */ /* 0x000fe2000ff1e0ff */
[----:B------:R-:W-:Y:S01]  /*2020*/  SHF.R.U32.HI R62, RZ, 0x3, R3 ;  /* 0x00000003ff3e7819 */ /* 0x000fe20000011603 */
[----:B------:R-:W-:Y:S01]  /*2030*/  USHF.R.U32.HI UR4, URZ, UR16, UR4 ;  /* 0x00000010ff047299 */ /* 0x000fe20008011604 */
[----:B------:R-:W-:Y:S01]  /*2040*/  LOP3.LUT R63, R2, 0x70, R63, 0x78, !PT ;  /* 0x00000070023f7812 */ /* 0x000fe200078e783f */
[----:B------:R-:W-:Y:S01]  /*2050*/  UIADD3.X UR35, UPT, UPT, URZ, UR29, URZ, UP1, !UPT ;  /* 0x0000001dff237290 */ /* 0x000fe20008ffe4ff */
[----:B------:R-:W-:Y:S01]  /*2060*/  LOP3.LUT R70, R9, 0x70, R70, 0x78, !PT ;  /* 0x0000007009467812 */ /* 0x000fe200078e7846 */
[----:B------:R-:W-:Y:S01]  /*2070*/  UIADD3 UR4, UPT, UPT, -UR4, URZ, URZ ;  /* 0x000000ff04047290 */ /* 0x000fe2000fffe1ff */
[----:B------:R-:W-:Y:S01]  /*2080*/  LOP3.LUT R68, R7, 0x70, R68, 0x78, !PT ;  /* 0x0000007007447812 */ /* 0x000fe200078e7844 */
[----:B------:R-:W-:Y:S01]  /*2090*/  UIADD3.X UR33, UPT, UPT, URZ, UR29, URZ, UP0, !UPT ;  /* 0x0000001dff217290 */ /* 0x000fe200087fe4ff */
[----:B------:R-:W-:Y:S01]  /*20a0*/  LOP3.LUT R64, R5, 0x70, R64, 0x78, !PT ;  /* 0x0000007005407812 */ /* 0x000fe200078e7840 */
[----:B------:R-:W-:Y:S01]  /*20b0*/  UIMAD UR6, UR6, UR4, UR31 ;  /* 0x00000004060672a4 */ /* 0x000fe2000f8e021f */
[----:B------:R-:W-:Y:S01]  /*20c0*/  LOP3.LUT R62, R3, 0x70, R62, 0x78, !PT ;  /* 0x00000070033e7812 */ /* 0x000fe200078e783e */
[----:B------:R-:W-:Y:S01]  /*20d0*/  USHF.L.U32 UR23, UR23, 0x6, URZ ;  /* 0x0000000617177899 */ /* 0x000fe200080006ff */
[----:B------:R-:W-:Y:S01]  /*20e0*/  IMAD.MOV.U32 R2, RZ, RZ, RZ ;  /* 0x000000ffff027224 */ /* 0x000fe200078e00ff */
[----:B----4-:R-:W-:Y:S01]  /*20f0*/  UIMAD.WIDE.U32 UR8, UR6, UR8, URZ ;  /* 0x00000008060872a5 */ /* 0x010fe2000f8e00ff */
[----:B------:R-:W-:Y:S01]  /*2100*/  IMAD.MOV.U32 R0, RZ, RZ, 0x1 ;  /* 0x00000001ff007424 */ /* 0x000fe200078e00ff */
[----:B------:R-:W2:Y:S01]  /*2110*/  LDCU UR11, c[0x0][0x5d0] ;  /* 0x0000ba00ff0b77ac */ /* 0x000ea20008000800 */
[----:B-1----:R-:W-:Y:S01]  /*2120*/  IMAD.IADD R61, R67, 0x1, R4 ;  /* 0x00000001433d7824 */ /* 0x002fe200078e0204 */
[----:B------:R-:W1:Y:S01]  /*2130*/  LDCU.64 UR4, c[0x0][0x5d8] ;  /* 0x0000bb00ff0477ac */ /* 0x000e620008000a00 */
[----:B------:R-:W-:Y:S01]  /*2140*/  UIADD3 UR7, UPT, UPT, UR6, -UR9, URZ ;  /* 0x8000000906077290 */ /* 0x000fe2000fffe0ff */
[----:B------:R-:W3:Y:S03]  /*2150*/  LDCU UR27, c[0x0][0x5e4] ;  /* 0x0000bc80ff1b77ac */ /* 0x000ee60008000800 */
[----:B------:R-:W-:Y:S01]  /*2160*/  USHF.R.U32.HI UR7, URZ, UR15, UR7 ;  /* 0x0000000fff077299 */ /* 0x000fe20008011607 */
[----:B------:R-:W4:Y:S03]  /*2170*/  LDCU.64 UR24, c[0x0][0x5c0] ;  /* 0x0000b800ff1877ac */ /* 0x000f260008000a00 */
[----:B------:R-:W-:Y:S01]  /*2180*/  UIADD3 UR7, UPT, UPT, UR9, UR7, URZ ;  /* 0x0000000709077290 */ /* 0x000fe2000fffe0ff */
[----:B------:R-:W2:Y:S03]  /*2190*/  LDCU.64 UR18, c[0x0][0x5d8] ;  /* 0x0000bb00ff1277ac */ /* 0x000ea60008000a00 */
[----:B------:R-:W-:-:S02]  /*21a0*/  USHF.R.U32.HI UR20, URZ, UR14, UR7 ;  /* 0x0000000eff147299 */ /* 0x000fc40008011607 */
[----:B------:R-:W-:Y:S02]  /*21b0*/  ULOP3.LUT UR30, UR30, 0x1, URZ, 0xc0, !UPT ;  /* 0x000000011e1e7892 */ /* 0x000fe4000f8ec0ff */
[----:B-1----:R-:W-:Y:S02]  /*21c0*/  UIMAD.WIDE.U32 UR8, UR20, UR5, URZ ;  /* 0x00000005140872a5 */ /* 0x002fe4000f8e00ff */
[----:B------:R-:W-:Y:S01]  /*21d0*/  ULOP3.LUT UR23, UR23, 0x40, URZ, 0xc0, !UPT ;  /* 0x0000004017177892 */ /* 0x000fe2000f8ec0ff */
[----:B------:R-:W-:-:S04]  /*21e0*/  UMOV UR28, URZ ;  /* 0x000000ff001c7c82 */ /* 0x000fc80008000000 */
[----:B------:R-:W-:Y:S02]  /*21f0*/  UMOV UR7, UR9 ;  /* 0x0000000900077c82 */ /* 0x000fe40008000000 */
[----:B------:R-:W-:Y:S02]  /*2200*/  UIADD3 UR5, UPT, UPT, UR20, -UR7, URZ ;  /* 0x8000000714057290 */ /* 0x000fe4000fffe0ff */
[----:B------:R-:W5:Y:S01]  /*2210*/  LDCU UR9, c[0x0][0x370] ;  /* 0x00006e00ff0977ac */ /* 0x000f620008000800 */
[----:B------:R-:W1:Y:S01]  /*2220*/  LDCU UR8, c[0x0][0x378] ;  /* 0x00006f00ff0877ac */ /* 0x000e620008000800 */
[----:B------:R-:W-:-:S04]  /*2230*/  USHF.R.U32.HI UR5, URZ, UR13, UR5 ;  /* 0x0000000dff057299 */ /* 0x000fc80008011605 */
[----:B------:R-:W-:Y:S01]  /*2240*/  UIADD3 UR5, UPT, UPT, UR7, UR5, URZ ;  /* 0x0000000507057290 */ /* 0x000fe2000fffe0ff */
[----:B------:R-:W2:Y:S03]  /*2250*/  LDCU UR7, c[0x0][0x5cc] ;  /* 0x0000b980ff0777ac */ /* 0x000ea60008000800 */
[----:B------:R-:W-:Y:S02]  /*2260*/  USHF.R.U32.HI UR5, URZ, UR12, UR5 ;  /* 0x0000000cff057299 */ /* 0x000fe40008011605 */
[----:B-----5:R-:W-:Y:S02]  /*2270*/  UIMAD UR9, UR10, UR9, URZ ;  /* 0x000000090a0972a4 */ /* 0x020fe4000f8e02ff */
[----:B------:R-:W-:Y:S02]  /*2280*/  UIADD3 UR5, UPT, UPT, -UR5, URZ, URZ ;  /* 0x000000ff05057290 */ /* 0x000fe4000fffe1ff */
[----:B-1----:R-:W-:-:S02]  /*2290*/  UIMAD UR8, UR9, UR8, URZ ;  /* 0x00000008090872a4 */ /* 0x002fc4000f8e02ff */
[----:B------:R-:W-:Y:S02]  /*22a0*/  UIMAD UR5, UR4, UR5, UR20 ;  /* 0x00000005040572a4 */ /* 0x000fe4000f8e0214 */
[----:B------:R-:W-:Y:S02]  /*22b0*/  USHF.R.S32.HI UR29, URZ, 0x1f, UR8 ;  /* 0x0000001fff1d7899 */ /* 0x000fe40008011408 */
[----:B------:R-:W-:Y:S02]  /*22c0*/  UIADD3 UR20, UPT, UPT, -UR20, URZ, URZ ;  /* 0x000000ff14147290 */ /* 0x000fe4000fffe1ff */
[----:B------:R-:W-:Y:S02]  /*22d0*/  UIADD3 UR4, UPT, UPT, UR26, 0x8400, URZ ;  /* 0x000084001a047890 */ /* 0x000fe4000fffe0ff */
[----:B------:R-:W-:Y:S02]  /*22e0*/  ULEA.HI UR29, UR29, UR8, URZ, 0x2 ;  /* 0x000000081d1d7291 */ /* 0x000fe4000f8f10ff */
[----:B--234-:R-:W-:-:S12]  /*22f0*/  UIMAD UR22, UR22, UR20, UR6 ;  /* 0x00000014161672a4 */ /* 0x01cfd8000f8e0206 */
.L_x_38:
[----:B------:R-:W-:Y:S01]  /*2300*/  LEA R3, R2, UR26, 0x3 ;  /* 0x0000001a02037c11 */ /* 0x000fe2000f8e18ff */
[----:B-1----:R-:W-:Y:S02]  /*2310*/  IMAD.U32 R6, R60, -0x80000000, RZ ;  /* 0x800000003c067824 */ /* 0x002fe400078e00ff */
[----:B------:R-:W-:Y:S02]  /*2320*/  IMAD R4, R2, 0x100000, R61 ;  /* 0x0010000002047824 */ /* 0x000fe400078e023d */
[----:B------:R-:W1:Y:S03]  /*2330*/  SYNCS.PHASECHK.TRANS64.TRYWAIT P0, [R3+URZ+0x70], R6 ;  /* 0x00007006030075a7 */ /* 0x000e6600080011ff */
[----:B------:R-:W-:Y:S01]  /*2340*/  R2UR UR6, R4 ;  /* 0x00000000040672ca */ /* 0x000fe200000e0000 */
[----:B-1----:R-:W-:-:S14]  /*2350*/  @!P0 BRA `(.L_x_36) ;  /* 0x0000001c00f88947 */ /* 0x002fdc0003800000 */
.L_x_52:
[----:B------:R-:W2:Y:S01]  /*2360*/  LDTM.16dp256bit.x8 R16, tmem[UR6+0x40] ;  /* 0x00004006001079ee */ /* 0x000ea200081a0000 */
[----:B------:R-:W-:Y:S01]  /*2370*/  UIADD3 UR9, UPT, UPT, UR28, UR28, URZ ;  /* 0x0000001c1c097290 */ /* 0x000fe2000fffe0ff */
[----:B------:R-:W-:Y:S02]  /*2380*/  R2UR UR6, R4 ;  /* 0x00000000040672ca */ /* 0x000fe400000e0000 */
[----:B------:R-:W-:Y:S01]  /*2390*/  MOV R87, RZ ;  /* 0x000000ff00577202 */ /* 0x000fe20000000f00 */
[----:B------:R-:W-:Y:S01]  /*23a0*/  USHF.R.S32.HI UR8, URZ, 0x1f, UR9 ;  /* 0x0000001fff087899 */ /* 0x000fe20008011409 */
[----:B------:R-:W-:-:S03]  /*23b0*/  ISETP.NE.AND P0, PT, R69, RZ, PT ;  /* 0x000000ff4500720c */ /* 0x000fc60003f05270 */
[----:B------:R-:W-:-:S04]  /*23c0*/  ULEA.HI UR20, UR8, UR9, URZ, 0x2 ;  /* 0x0000000908147291 */ /* 0x000fc8000f8f10ff */
[----:B------:R-:W-:-:S04]  /*23d0*/  ULOP3.LUT UR20, UR20, 0xfffffffc, URZ, 0xc0, !UPT ;  /* 0xfffffffc14147892 */ /* 0x000fc8000f8ec0ff */
[----:B------:R-:W-:Y:S02]  /*23e0*/  UIADD3 UR20, UPT, UPT, UR9, -UR20, URZ ;  /* 0x8000001409147290 */ /* 0x000fe4000fffe0ff */
[----:B------:R-:W-:-:S04]  /*23f0*/  ULOP3.LUT UR9, UR9, 0x1, URZ, 0xfc, !UPT ;  /* 0x0000000109097892 */ /* 0x000fc8000f8efcff */
[----:B------:R-:W-:Y:S01]  /*2400*/  MOV R85, UR20 ;  /* 0x0000001400557c02 */ /* 0x000fe20008000f00 */
[----:B--2---:R-:W-:Y:S01]  /*2410*/  FMUL R33, R33, UR27 ;  /* 0x0000001b21217c20 */ /* 0x004fe20008400000 */
[----:B------:R-:W-:Y:S01]  /*2420*/  FMUL R35, R35, UR27 ;  /* 0x0000001b23237c20 */ /* 0x000fe20008400000 */
[----:B------:R-:W-:Y:S01]  /*2430*/  FMUL R37, R37, UR27 ;  /* 0x0000001b25257c20 */ /* 0x000fe20008400000 */
[----:B------:R-:W-:Y:S01]  /*2440*/  FMUL R36, R36, UR27 ;  /* 0x0000001b24247c20 */ /* 0x000fe20008400000 */
[----:B------:R-:W-:Y:S01]  /*2450*/  FMUL R34, R34, UR27 ;  /* 0x0000001b22227c20 */ /* 0x000fe20008400000 */
[----:B------:R-:W-:Y:S01]  /*2460*/  FMUL R21, R21, UR27 ;  /* 0x0000001b15157c20 */ /* 0x000fe20008400000 */
[----:B------:R-:W-:Y:S01]  /*2470*/  FMUL R23, R23, UR27 ;  /* 0x0000001b17177c20 */ /* 0x000fe20008400000 */
[----:B------:R-:W-:Y:S01]  /*2480*/  FMUL R22, R22, UR27 ;  /* 0x0000001b16167c20 */ /* 0x000fe20008400000 */
[----:B------:R-:W-:Y:S01]  /*2490*/  FMUL R10, R33, -1.4426950216293334961 ;  /* 0xbfb8aa3b210a7820 */ /* 0x000fe20000400000 */
[----:B------:R-:W-:Y:S01]  /*24a0*/  FMUL R32, R32, UR27 ;  /* 0x0000001b20207c20 */ /* 0x000fe20008400000 */
[----:B-1----:R-:W-:Y:S01]  /*24b0*/  FMUL R7, R35, -1.4426950216293334961 ;  /* 0xbfb8aa3b23077820 */ /* 0x002fe20000400000 */
[----:B------:R-:W-:Y:S01]  /*24c0*/  FMUL R25, R25, UR27 ;  /* 0x0000001b19197c20 */ /* 0x000fe20008400000 */
        /* <DEDUP_REMOVED lines=32> */
[----:B------:R-:W1:Y:S01]  /*26d0*/  MUFU.EX2 R10, R10 ;  /* 0x0000000a000a7308 */ /* 0x000e620000000800 */
[----:B------:R-:W-:Y:S01]  /*26e0*/  LEA R86, R85, R63, 0xd ;  /* 0x0000003f55567211 */ /* 0x000fe200078e68ff */
[----:B------:R-:W-:Y:S01]  /*26f0*/  FMUL R39, R39, UR27 ;  /* 0x0000001b27277c20 */ /* 0x000fe20008400000 */
[----:B------:R-:W-:Y:S01]  /*2700*/  FMUL R40, R40, UR27 ;  /* 0x0000001b28287c20 */ /* 0x000fe20008400000 */
[----:B------:R-:W-:Y:S01]  /*2710*/  FMUL R38, R38, UR27 ;  /* 0x0000001b26267c20 */ /* 0x000fe20008400000 */
[----:B------:R-:W-:Y:S01]  /*2720*/  MOV R86, R86 ;  /* 0x0000005600567202 */ /* 0x000fe20000000f00 */
[----:B------:R-:W-:Y:S01]  /*2730*/  FMUL R41, R41, UR27 ;  /* 0x0000001b29297c20 */ /* 0x000fe20008400000 */
[----:B------:R-:W-:Y:S01]  /*2740*/  FMUL R42, R42, UR27 ;  /* 0x0000001b2a2a7c20 */ /* 0x000fe20008400000 */
[----:B------:R-:W2:Y:S01]  /*2750*/  MUFU.EX2 R7, R7 ;  /* 0x0000000700077308 */ /* 0x000ea20000000800 */
[----:B------:R-:W-:Y:S01]  /*2760*/  FMUL R46, R46, UR27 ;  /* 0x0000001b2e2e7c20 */ /* 0x000fe20008400000 */
[----:B------:R-:W-:-:S04]  /*2770*/  ULEA.HI UR8, UR8, UR9, URZ, 0x2 ;  /* 0x0000000908087291 */ /* 0x000fc8000f8f10ff */
[----:B------:R-:W-:Y:S02]  /*2780*/  ULOP3.LUT UR8, UR8, 0xfffffffc, URZ, 0xc0, !UPT ;  /* 0xfffffffc08087892 */ /* 0x000fe4000f8ec0ff */
[----:B------:R-:W3:Y:S01]  /*2790*/  MUFU.EX2 R8, R8 ;  /* 0x0000000800087308 */ /* 0x000ee20000000800 */
[----:B-1----:R-:W-:Y:S01]  /*27a0*/  FADD R94, R10, 1 ;  /* 0x3f8000000a5e7421 */ /* 0x002fe20000000000 */
[----:B------:R-:W-:-:S06]  /*27b0*/  UIADD3 UR8, UPT, UPT, UR9, -UR8, URZ ;  /* 0x8000000809087290 */ /* 0x000fcc000fffe0ff */
[----:B------:R-:W1:Y:S01]  /*27c0*/  MUFU.EX2 R51, R51 ;  /* 0x0000003300337308 */ /* 0x000e620000000800 */
[----:B--2---:R-:W-:-:S07]  /*27d0*/  FADD R10, R7, 1 ;  /* 0x3f800000070a7421 */ /* 0x004fce0000000000 */
[----:B------:R-:W2:Y:S01]  /*27e0*/  MUFU.EX2 R11, R11 ;  /* 0x0000000b000b7308 */ /* 0x000ea20000000800 */
[----:B---3--:R-:W-:-:S07]  /*27f0*/  FADD R8, R8, 1 ;  /* 0x3f80000008087421 */ /* 0x008fce0000000000 */
[----:B------:R-:W3:Y:S01]  /*2800*/  MUFU.EX2 R6, R6 ;  /* 0x0000000600067308 */ /* 0x000ee20000000800 */
[----:B-1----:R-:W-:Y:S01]  /*2810*/  FADD R7, R51, 1 ;  /* 0x3f80000033077421 */ /* 0x002fe20000000000 */
[----:B------:R-:W-:-:S06]  /*2820*/  F2FP.BF16.F32.PACK_AB R51, R23, R22 ;  /* 0x000000161733723e */ /* 0x000fcc00000010ff */
[----:B------:R-:W1:Y:S01]  /*2830*/  MUFU.EX2 R9, R9 ;  /* 0x0000000900097308 */ /* 0x000e620000000800 */
[----:B--2---:R-:W-:-:S07]  /*2840*/  FADD R11, R11, 1 ;  /* 0x3f8000000b0b7421 */ /* 0x004fce0000000000 */
[----:B------:R-:W2:Y:S01]  /*2850*/  MUFU.EX2 R5, R5 ;  /* 0x0000000500057308 */ /* 0x000ea20000000800 */
[----:B---3--:R-:W-:-:S07]  /*2860*/  FADD R6, R6, 1 ;  /* 0x3f80000006067421 */ /* 0x008fce0000000000 */
[----:B------:R-:W3:Y:S01]  /*2870*/  MUFU.EX2 R52, R52 ;  /* 0x0000003400347308 */ /* 0x000ee20000000800 */
[----:B-1----:R-:W-:-:S07]  /*2880*/  FADD R4, R9, 1 ;  /* 0x3f80000009047421 */ /* 0x002fce0000000000 */
        /* <DEDUP_REMOVED lines=26> */
[----:B------:R-:W2:Y:S01]  /*2a30*/  MUFU.RCP R7, R7 ;  /* 0x0000000700077308 */ /* 0x000ea20000001000 */
[----:B---3--:R-:W-:-:S07]  /*2a40*/  FADD R57, R57, 1 ;  /* 0x3f80000039397421 */ /* 0x008fce0000000000 */
[----:B------:R-:W3:Y:S01]  /*2a50*/  MUFU.RCP R8, R8 ;  /* 0x0000000800087308 */ /* 0x000ee20000001000 */
[----:B-1----:R-:W-:-:S07]  /*2a60*/  FADD R50, R50, 1 ;  /* 0x3f80000032327421 */ /* 0x002fce0000000000 */
[----:B------:R-:W1:Y:S01]  /*2a70*/  MUFU.RCP R89, R52 ;  /* 0x0000003400597308 */ /* 0x000e620000001000 */
[----:B--2---:R-:W-:-:S07]  /*2a80*/  FMUL R88, R36, R7 ;  /* 0x0000000724587220 */ /* 0x004fce0000400000 */
[----:B------:R-:W2:Y:S01]  /*2a90*/  MUFU.RCP R94, R94 ;  /* 0x0000005e005e7308 */ /* 0x000ea20000001000 */
[----:B---3--:R-:W-:-:S07]  /*2aa0*/  FMUL R95, R37, R8 ;  /* 0x00000008255f7220 */ /* 0x008fce0000400000 */
[----:B------:R-:W3:Y:S01]  /*2ab0*/  MUFU.RCP R11, R11 ;  /* 0x0000000b000b7308 */ /* 0x000ee20000001000 */
[----:B-1----:R-:W-:Y:S01]  /*2ac0*/  FMUL R89, R32, R89 ;  /* 0x0000005920597220 */ /* 0x002fe20000400000 */
[----:B------:R-:W-:-:S06]  /*2ad0*/  F2FP.BF16.F32.PACK_AB R52, R25, R24 ;  /* 0x000000181934723e */ /* 0x000fcc00000010ff */
[----:B------:R-:W1:Y:S01]  /*2ae0*/  MUFU.RCP R10, R10 ;  /* 0x0000000a000a7308 */ /* 0x000e620000001000 */
[----:B--2---:R-:W-:-:S07]  /*2af0*/  FMUL R94, R33, R94 ;  /* 0x0000005e215e7220 */ /* 0x004fce0000400000 */
[----:B------:R2:W4:Y:S01]  /*2b00*/  MUFU.RCP R83, R56 ;  /* 0x0000003800537308 */ /* 0x0005220000001000 */
[----:B---3--:R-:W-:-:S07]  /*2b10*/  FMUL R92, R34, R11 ;  /* 0x0000000b225c7220 */ /* 0x008fce0000400000 */
[----:B------:R-:W3:Y:S01]  /*2b20*/  MUFU.RCP R84, R15 ;  /* 0x0000000f00547308 */ /* 0x000ee20000001000 */
[----:B-1----:R-:W-:-:S07]  /*2b30*/  FMUL R91, R35, R10 ;  /* 0x0000000a235b7220 */ /* 0x002fce0000400000 */
[----:B------:R-:W1:Y:S01]  /*2b40*/  MUFU.RCP R81, R55 ;  /* 0x0000003700517308 */ /* 0x000e620000001000 */
[----:B--2---:R-:W-:Y:S01]  /*2b50*/  F2FP.BF16.F32.PACK_AB R56, R33, R32 ;  /* 0x000000202138723e */ /* 0x004fe200000010ff */
[----:B----4-:R-:W-:-:S06]  /*2b60*/  FMUL R83, R24, R83 ;  /* 0x0000005318537220 */ /* 0x010fcc0000400000 */
[----:B------:R-:W2:Y:S01]  /*2b70*/  MUFU.RCP R82, R14 ;  /* 0x0000000e00527308 */ /* 0x000ea20000001000 */
[----:B---3--:R-:W-:-:S07]  /*2b80*/  FMUL R84, R25, R84 ;  /* 0x0000005419547220 */ /* 0x008fce0000400000 */
[----:B------:R-:W3:Y:S01]  /*2b90*/  MUFU.RCP R79, R54 ;  /* 0x00000036004f7308 */ /* 0x000ee20000001000 */
[----:B-1----:R-:W-:Y:S01]  /*2ba0*/  FMUL R81, R26, R81 ;  /* 0x000000511a517220 */ /* 0x002fe20000400000 */
[----:B------:R-:W-:-:S06]  /*2bb0*/  F2FP.BF16.F32.PACK_AB R55, R31, R30 ;  /* 0x0000001e1f37723e */ /* 0x000fcc00000010ff */
[----:B------:R1:W4:Y:S01]  /*2bc0*/  MUFU.RCP R80, R13 ;  /* 0x0000000d00507308 */ /* 0x0003220000001000 */
[----:B--2---:R-:W-:-:S07]  /*2bd0*/  FMUL R82, R27, R82 ;  /* 0x000000521b527220 */ /* 0x004fce0000400000 */
[----:B------:R2:W5:Y:S01]  /*2be0*/  MUFU.RCP R77, R53 ;  /* 0x00000035004d7308 */ /* 0x0005620000001000 */
[----:B---3--:R-:W-:Y:S01]  /*2bf0*/  FMUL R79, R28, R79 ;  /* 0x0000004f1c4f7220 */ /* 0x008fe20000400000 */
[----:B------:R-:W-:-:S06]  /*2c00*/  F2FP.BF16.F32.PACK_AB R54, R29, R28 ;  /* 0x0000001c1d36723e */ /* 0x000fcc00000010ff */
[----:B------:R3:W3:Y:S01]  /*2c10*/  MUFU.RCP R78, R12 ;  /* 0x0000000c004e7308 */ /* 0x0006e20000001000 */
[----:B-1----:R-:W-:Y:S02]  /*2c20*/  HFMA2 R13, -RZ, RZ, 0, 0 ;  /* 0x00000000ff0d7431 */ /* 0x002fe400000001ff */
[----:B----4-:R-:W-:-:S05]  /*2c30*/  FMUL R80, R29, R80 ;  /* 0x000000501d507220 */ /* 0x010fca0000400000 */
[----:B------:R1:W4:Y:S01]  /*2c40*/  MUFU.RCP R75, R58 ;  /* 0x0000003a004b7308 */ /* 0x0003220000001000 */
[----:B--2---:R-:W-:Y:S01]  /*2c50*/  F2FP.BF16.F32.PACK_AB R53, R27, R26 ;  /* 0x0000001a1b35723e */ /* 0x004fe200000010ff */
[----:B-----5:R-:W-:-:S06]  /*2c60*/  FMUL R77, R30, R77 ;  /* 0x0000004d1e4d7220 */ /* 0x020fcc0000400000 */
[----:B------:R-:W2:Y:S01]  /*2c70*/  MUFU.RCP R76, R49 ;  /* 0x00000031004c7308 */ /* 0x000ea20000001000 */
[----:B---3--:R-:W-:Y:S01]  /*2c80*/  LEA R12, R85, R62, 0xd ;  /* 0x0000003e550c7211 */ /* 0x008fe200078e68ff */
[----:B------:R-:W-:-:S03]  /*2c90*/  FMUL R78, R31, R78 ;  /* 0x0000004e1f4e7220 */ /* 0x000fc60000400000 */
[----:B------:R-:W-:-:S03]  /*2ca0*/  MOV R93, R12 ;  /* 0x0000000c005d7202 */ /* 0x000fc60000000f00 */
[----:B------:R3:W5:Y:S01]  /*2cb0*/  MUFU.RCP R73, R57 ;  /* 0x0000003900497308 */ /* 0x0007620000001000 */
[----:B-1----:R-:W-:Y:S01]  /*2cc0*/  F2FP.BF16.F32.PACK_AB R58, R37, R36 ;  /* 0x00000024253a723e */ /* 0x002fe200000010ff */
[----:B----4-:R-:W-:-:S06]  /*2cd0*/  FMUL R75, R16, R75 ;  /* 0x0000004b104b7220 */ /* 0x010fcc0000400000 */
[----:B------:R1:W4:Y:S01]  /*2ce0*/  MUFU.RCP R74, R48 ;  /* 0x00000030004a7308 */ /* 0x0003220000001000 */
[----:B--2---:R-:W-:Y:S01]  /*2cf0*/  FMUL R76, R17, R76 ;  /* 0x0000004c114c7220 */ /* 0x004fe20000400000 */
[----:B------:R-:W-:-:S06]  /*2d00*/  F2FP.BF16.F32.PACK_AB R49, R19, R18 ;  /* 0x000000121331723e */ /* 0x000fcc00000010ff */
[----:B------:R-:W2:Y:S01]  /*2d10*/  MUFU.RCP R59, R50 ;  /* 0x00000032003b7308 */ /* 0x000ea20000001000 */
[----:B---3--:R-:W-:Y:S01]  /*2d20*/  F2FP.BF16.F32.PACK_AB R57, R35, R34 ;  /* 0x000000222339723e */ /* 0x008fe200000010ff */
[----:B-----5:R-:W-:-:S06]  /*2d30*/  FMUL R73, R18, R73 ;  /* 0x0000004912497220 */ /* 0x020fcc0000400000 */
[----:B------:R-:W3:Y:S01]  /*2d40*/  MUFU.RCP R6, R6 ;  /* 0x0000000600067308 */ /* 0x000ee20000001000 */
[----:B-1----:R-:W-:Y:S01]  /*2d50*/  F2FP.BF16.F32.PACK_AB R48, R17, R16 ;  /* 0x000000101130723e */ /* 0x002fe200000010ff */
[----:B----4-:R-:W-:-:S06]  /*2d60*/  FMUL R74, R19, R74 ;  /* 0x0000004a134a7220 */ /* 0x010fcc0000400000 */
[----:B------:R-:W1:Y:S01]  /*2d70*/  MUFU.RCP R4, R4 ;  /* 0x0000000400047308 */ /* 0x000e620000001000 */
[----:B--2---:R-:W-:Y:S01]  /*2d80*/  FMUL R59, R20, R59 ;  /* 0x0000003b143b7220 */ /* 0x004fe20000400000 */
[----:B------:R-:W-:-:S06]  /*2d90*/  F2FP.BF16.F32.PACK_AB R50, R21, R20 ;  /* 0x000000141532723e */ /* 0x000fcc00000010ff */
[----:B------:R-:W2:Y:S01]  /*2da0*/  MUFU.RCP R5, R5 ;  /* 0x0000000500057308 */ /* 0x000ea20000001000 */
[----:B---3--:R-:W-:Y:S01]  /*2db0*/  FMUL R71, R21, R6 ;  /* 0x0000000615477220 */ /* 0x008fe20000400000 */
[----:B-1----:R-:W-:Y:S01]  /*2dc0*/  FMUL R37, R23, R4 ;  /* 0x0000000417257220 */ /* 0x002fe20000400000 */
[----:B--2---:R-:W-:Y:S02]  /*2dd0*/  FMUL R36, R22, R5 ;  /* 0x0000000516247220 */ /* 0x004fe40000400000 */
[----:B------:R-:W1:Y:S02]  /*2de0*/  LDTM.16dp256bit.x8 R4, tmem[UR6] ;  /* 0x00000006000479ee */ /* 0x000e6400081a0000 */
[----:B-1----:R-:W-:Y:S01]  /*2df0*/  FMUL R87, R21, UR27 ;  /* 0x0000001b15577c20 */ /* 0x002fe20008400000 */
[----:B------:R-:W-:Y:S01]  /*2e00*/  FMUL R90, R20, UR27 ;  /* 0x0000001b145a7c20 */ /* 0x000fe20008400000 */
[----:B------:R-:W-:Y:S01]  /*2e10*/  FMUL R96, R25, UR27 ;  /* 0x0000001b19607c20 */ /* 0x000fe20008400000 */
[----:B------:R-:W-:Y:S01]  /*2e20*/  FMUL R25, R7, UR27 ;  /* 0x0000001b07197c20 */ /* 0x000fe20008400000 */
[----:B------:R-:W-:Y:S01]  /*2e30*/  FMUL R21, R87, R94 ;  /* 0x0000005e57157220 */ /* 0x000fe20000400000 */
[----:B------:R-:W-:Y:S01]  /*2e40*/  FMUL R20, R90, R89 ;  /* 0x000000595a147220 */ /* 0x000fe20000400000 */
[----:B------:R-:W-:Y:S01]  /*2e50*/  FMUL R89, R22, UR27 ;  /* 0x0000001b16597c20 */ /* 0x000fe20008400000 */
[----:B------:R-:W-:Y:S01]  /*2e60*/  FMUL R94, R23, UR27 ;  /* 0x0000001b175e7c20 */ /* 0x000fe20008400000 */
[----:B------:R-:W-:Y:S01]  /*2e70*/  FMUL R95, R96, R95 ;  /* 0x0000005f605f7220 */ /* 0x000fe20000400000 */
[----:B------:R-:W-:Y:S01]  /*2e80*/  FMUL R23, R5, UR27 ;  /* 0x0000001b05177c20 */ /* 0x000fe20008400000 */
[----:B------:R-:W-:Y:S01]  /*2e90*/  F2FP.BF16.F32.PACK_AB R20, R21, R20 ;  /* 0x000000141514723e */ /* 0x000fe200000010ff */
[----:B------:R-:W-:Y:S01]  /*2ea0*/  FMUL R21, R89, R92 ;  /* 0x0000005c59157220 */ /* 0x000fe20000400000 */
[----:B------:R-:W-:Y:S01]  /*2eb0*/  FMUL R22, R94, R91 ;  /* 0x0000005b5e167220 */ /* 0x000fe20000400000 */
[----:B------:R-:W-:Y:S01]  /*2ec0*/  FMUL R91, R24, UR27 ;  /* 0x0000001b185b7c20 */ /* 0x000fe20008400000 */
[----:B------:R-:W-:Y:S01]  /*2ed0*/  FMUL R24, R4, UR27 ;  /* 0x0000001b04187c20 */ /* 0x000fe20008400000 */
[----:B------:R-:W-:Y:S01]  /*2ee0*/  FMUL R92, R9, UR27 ;  /* 0x0000001b095c7c20 */ /* 0x000fe20008400000 */
[----:B------:R-:W-:Y:S01]  /*2ef0*/  FMUL R98, R11, UR27 ;  /* 0x0000001b0b627c20 */ /* 0x000fe20008400000 */
[----:B------:R-:W-:Y:S01]  /*2f00*/  F2FP.BF16.F32.PACK_AB R21, R22, R21 ;  /* 0x000000151615723e */ /* 0x000fe200000010ff */
[----:B------:R-:W-:Y:S01]  /*2f10*/  FMUL R22, R91, R88 ;  /* 0x000000585b167220 */ /* 0x000fe20000400000 */
[----:B------:R-:W-:Y:S01]  /*2f20*/  FMUL R88, R6, UR27 ;  /* 0x0000001b06587c20 */ /* 0x000fe20008400000 */
[----:B------:R-:W-:Y:S01]  /*2f30*/  FMUL R97, R10, UR27 ;  /* 0x0000001b0a617c20 */ /* 0x000fe20008400000 */
[----:B------:R-:W-:Y:S01]  /*2f40*/  F2FP.BF16.F32.PACK_AB R4, R23, R24 ;  /* 0x000000181704723e */ /* 0x000fe200000010ff */
        /* <DEDUP_REMOVED lines=9> */
[----:B------:R-:W-:Y:S01]  /*2fe0*/  FMUL R17, R17, UR27 ;  /* 0x0000001b11117c20 */ /* 0x000fe20008400000 */
[----:B------:R-:W-:Y:S01]  /*2ff0*/  FMUL R16, R16, UR27 ;  /* 0x0000001b10107c20 */ /* 0x000fe20008400000 */
[----:B------:R-:W-:Y:S01]  /*3000*/  FMUL R19, R19, UR27 ;  /* 0x0000001b13137c20 */ /* 0x000fe20008400000 */
[----:B------:R1:W-:Y:S01]  /*3010*/  STSM.16.M88.4 [R93], R4 ;  /* 0x000000045d007844 */ /* 0x0003e20000000200 */
[----:B------:R-:W-:Y:S01]  /*3020*/  FMUL R18, R18, UR27 ;  /* 0x0000001b12127c20 */ /* 0x000fe20008400000 */
        /* <DEDUP_REMOVED lines=15> */
[----:B------:R-:W-:Y:S01]  /*3120*/  FMUL R12, R12, R83 ;  /* 0x000000530c0c7220 */ /* 0x000fe20000400000 */
[----:B------:R-:W-:Y:S01]  /*3130*/  FMUL R13, R13, R84 ;  /* 0x000000540d0d7220 */ /* 0x000fe20000400000 */
[----:B------:R-:W-:Y:S01]  /*3140*/  FMUL R84, R46, -1.4426950216293334961 ;  /* 0xbfb8aa3b2e547820 */ /* 0x000fe20000400000 */
[----:B------:R-:W-:Y:S01]  /*3150*/  FMUL R82, R15, R82 ;  /* 0x000000520f527220 */ /* 0x000fe20000400000 */
[----:B------:R-:W-:Y:S01]  /*3160*/  FMUL R15, R18, R77 ;  /* 0x0000004d120f7220 */ /* 0x000fe20000400000 */
[----:B------:R-:W-:Y:S01]  /*3170*/  FMUL R81, R14, R81 ;  /* 0x000000510e517220 */ /* 0x000fe20000400000 */
[----:B------:R-:W-:Y:S01]  /*3180*/  FMUL R14, R16, R79 ;  /* 0x0000004f100e7220 */ /* 0x000fe20000400000 */
[----:B------:R-:W-:Y:S01]  /*3190*/  FMUL R17, R17, R80 ;  /* 0x0000005011117220 */ /* 0x000fe20000400000 */
[----:B------:R-:W-:Y:S01]  /*31a0*/  MUFU.EX2 R84, R84 ;  /* 0x0000005400547308 */ /* 0x000fe20000000800 */
[----:B------:R-:W-:Y:S01]  /*31b0*/  FMUL R78, R19, R78 ;  /* 0x0000004e134e7220 */ /* 0x000fe20000400000 */
[----:B------:R-:W-:Y:S01]  /*31c0*/  FMUL R75, R24, R75 ;  /* 0x0000004b184b7220 */ /* 0x000fe20000400000 */
[----:B------:R-:W-:Y:S01]  /*31d0*/  FMUL R76, R23, R76 ;  /* 0x0000004c174c7220 */ /* 0x000fe20000400000 */
[----:B------:R-:W-:Y:S01]  /*31e0*/  MOV R23, UR8 ;  /* 0x0000000800177c02 */ /* 0x000fe20008000f00 */
[----:B------:R-:W-:Y:S01]  /*31f0*/  FMUL R73, R88, R73 ;  /* 0x0000004958497220 */ /* 0x000fe20000400000 */
[----:B-1----:R-:W-:Y:S01]  /*3200*/  F2FP.BF16.F32.PACK_AB R6, R96, R91 ;  /* 0x0000005b6006723e */ /* 0x002fe200000010ff */
[----:B------:R-:W-:Y:S01]  /*3210*/  HFMA2 R91, -RZ, RZ, 0, 0 ;  /* 0x00000000ff5b7431 */ /* 0x000fe200000001ff */
[----:B------:R-:W-:Y:S01]  /*3220*/  F2FP.BF16.F32.PACK_AB R4, R87, R90 ;  /* 0x0000005a5704723e */ /* 0x000fe200000010ff */
[----:B------:R-:W-:Y:S01]  /*3230*/  FMUL R74, R25, R74 ;  /* 0x0000004a194a7220 */ /* 0x000fe20000400000 */
[----:B------:R-:W-:Y:S01]  /*3240*/  LEA R90, R85, R64, 0xd ;  /* 0x00000040555a7211 */ /* 0x000fe200078e68ff */
[----:B------:R-:W-:Y:S01]  /*3250*/  FMUL R97, R97, R36 ;  /* 0x0000002461617220 */ /* 0x000fe20000400000 */
[----:B------:R-:W-:Y:S01]  /*3260*/  F2FP.BF16.F32.PACK_AB R5, R94, R89 ;  /* 0x000000595e05723e */ /* 0x000fe200000010ff */
[----:B------:R-:W-:Y:S01]  /*3270*/  HFMA2 R89, -RZ, RZ, 0, 0 ;  /* 0x00000000ff597431 */ /* 0x000fe200000001ff */
[----:B------:R-:W-:Y:S01]  /*3280*/  F2FP.BF16.F32.PACK_AB R7, R27, R26 ;  /* 0x0000001a1b07723e */ /* 0x000fe200000010ff */
[----:B------:R-:W-:Y:S01]  /*3290*/  FMUL R98, R98, R37 ;  /* 0x0000002562627220 */ /* 0x000fe20000400000 */
[----:B------:R-:W-:Y:S01]  /*32a0*/  MOV R88, R72 ;  /* 0x0000004800587202 */ /* 0x000fe20000000f00 */
[----:B------:R-:W-:Y:S01]  /*32b0*/  FMUL R71, R92, R71 ;  /* 0x000000475c477220 */ /* 0x000fe20000400000 */
[----:B------:R-:W-:-:S02]  /*32c0*/  MOV R87, R90 ;  /* 0x0000005a00577202 */ /* 0x000fc40000000f00 */
[----:B------:R-:W-:Y:S01]  /*32d0*/  LEA R36, R23, R63, 0xd ;  /* 0x0000003f17247211 */ /* 0x000fe200078e68ff */
[----:B--2---:R-:W-:Y:S01]  /*32e0*/  FMUL R10, R41, -1.4426950216293334961 ;  /* 0xbfb8aa3b290a7820 */ /* 0x004fe20000400000 */
[----:B------:R-:W-:Y:S01]  /*32f0*/  LEA R8, R85, R65, 0xd ;  /* 0x0000004155087211 */ /* 0x000fe200078e68ff */
[----:B------:R1:W-:Y:S01]  /*3300*/  STSM.16.M88.4 [R87], R4 ;  /* 0x0000000457007844 */ /* 0x0003e20000000200 */
[----:B------:R-:W-:Y:S01]  /*3310*/  MOV R9, RZ ;  /* 0x000000ff00097202 */ /* 0x000fe20000000f00 */
[----:B------:R-:W-:Y:S01]  /*3320*/  FMUL R86, R42, -1.4426950216293334961 ;  /* 0xbfb8aa3b2a567820 */ /* 0x000fe20000400000 */
[----:B------:R-:W-:Y:S01]  /*3330*/  MOV R25, R88 ;  /* 0x0000005800197202 */ /* 0x000fe20000000f00 */
[----:B------:R-:W-:Y:S01]  /*3340*/  MUFU.EX2 R10, R10 ;  /* 0x0000000a000a7308 */ /* 0x000fe20000000800 */
[----:B------:R-:W-:Y:S01]  /*3350*/  MOV R11, R8 ;  /* 0x00000008000b7202 */ /* 0x000fe20000000f00 */
[----:B------:R-:W-:Y:S01]  /*3360*/  FMUL R8, R39, -1.4426950216293334961 ;  /* 0xbfb8aa3b27087820 */ /* 0x000fe20000400000 */
[----:B------:R-:W-:Y:S01]  /*3370*/  FMUL R9, R38, -1.4426950216293334961 ;  /* 0xbfb8aa3b26097820 */ /* 0x000fe20000400000 */
[----:B------:R-:W-:-:S02]  /*3380*/  LEA R88, R23, R65, 0xd ;  /* 0x0000004117587211 */ /* 0x000fc400078e68ff */
[----:B------:R-:W-:Y:S02]  /*3390*/  MOV R37, RZ ;  /* 0x000000ff00257202 */ /* 0x000fe40000000f00 */
[----:B------:R-:W2:Y:S01]  /*33a0*/  MUFU.EX2 R8, R8 ;  /* 0x0000000800087308 */ /* 0x000ea20000000800 */
[----:B------:R-:W-:Y:S02]  /*33b0*/  F2FP.BF16.F32.PACK_AB R12, R13, R12 ;  /* 0x0000000c0d0c723e */ /* 0x000fe400000010ff */
[----:B------:R-:W-:Y:S02]  /*33c0*/  MOV R37, R36 ;  /* 0x0000002400257202 */ /* 0x000fe40000000f00 */
[----:B------:R-:W-:Y:S02]  /*33d0*/  MOV R36, R88 ;  /* 0x0000005800247202 */ /* 0x000fe40000000f00 */
[----:B------:R-:W-:Y:S01]  /*33e0*/  F2FP.BF16.F32.PACK_AB R13, R82, R81 ;  /* 0x00000051520d723e */ /* 0x000fe200000010ff */
[----:B------:R-:W3:Y:S01]  /*33f0*/  MUFU.EX2 R9, R9 ;  /* 0x0000000900097308 */ /* 0x000ee20000000800 */
[----:B------:R-:W-:-:S02]  /*3400*/  F2FP.BF16.F32.PACK_AB R14, R17, R14 ;  /* 0x0000000e110e723e */ /* 0x000fc400000010ff */
[----:B------:R-:W-:Y:S01]  /*3410*/  F2FP.BF16.F32.PACK_AB R15, R78, R15 ;  /* 0x0000000f4e0f723e */ /* 0x000fe200000010ff */
[----:B--2---:R-:W-:Y:S01]  /*3420*/  FADD R8, R8, 1 ;  /* 0x3f80000008087421 */ /* 0x004fe20000000000 */
[----:B-1----:R-:W-:Y:S01]  /*3430*/  F2FP.BF16.F32.PACK_AB R4, R29, R28 ;  /* 0x0000001c1d04723e */ /* 0x002fe200000010ff */
[----:B------:R-:W-:Y:S01]  /*3440*/  HFMA2 R87, -RZ, RZ, 0, 0 ;  /* 0x00000000ff577431 */ /* 0x000fe200000001ff */
[----:B------:R-:W-:Y:S02]  /*3450*/  F2FP.BF16.F32.PACK_AB R5, R31, R30 ;  /* 0x0000001e1f05723e */ /* 0x000fe400000010ff */
[----:B------:R-:W-:Y:S01]  /*3460*/  F2FP.BF16.F32.PACK_AB R6, R33, R32 ;  /* 0x000000202106723e */ /* 0x000fe200000010ff */
[----:B------:R-:W1:Y:S01]  /*3470*/  MUFU.RCP R8, R8 ;  /* 0x0000000800087308 */ /* 0x000e620000001000 */
[----:B------:R-:W-:Y:S01]  /*3480*/  F2FP.BF16.F32.PACK_AB R7, R35, R34 ;  /* 0x000000222307723e */ /* 0x000fe200000010ff */
[----:B---3--:R-:W-:-:S04]  /*3490*/  FADD R9, R9, 1 ;  /* 0x3f80000009097421 */ /* 0x008fc80000000000 */
[----:B------:R2:W-:Y:S02]  /*34a0*/  STSM.16.M88.4 [R11], R4 ;  /* 0x000000040b007844 */ /* 0x0005e40000000200 */
[----:B------:R-:W3:Y:S01]  /*34b0*/  MUFU.RCP R9, R9 ;  /* 0x0000000900097308 */ /* 0x000ee20000001000 */
[----:B-1----:R-:W-:Y:S01]  /*34c0*/  FMUL R8, R39, R8 ;  /* 0x0000000827087220 */ /* 0x002fe20000400000 */
[----:B---3--:R-:W-:-:S04]  /*34d0*/  FMUL R9, R38, R9 ;  /* 0x0000000926097220 */ /* 0x008fc80000400000 */
[----:B------:R-:W-:Y:S01]  /*34e0*/  FMUL R26, R26, R9 ;  /* 0x000000091a1a7220 */ /* 0x000fe20000400000 */
[----:B--2---:R-:W-:Y:S01]  /*34f0*/  FMUL R4, R40, -1.4426950216293334961 ;  /* 0xbfb8aa3b28047820 */ /* 0x004fe20000400000 */
[----:B------:R-:W-:Y:S01]  /*3500*/  FMUL R6, R45, UR27 ;  /* 0x0000001b2d067c20 */ /* 0x000fe20008400000 */
[----:B------:R-:W-:Y:S01]  /*3510*/  FMUL R5, R43, UR27 ;  /* 0x0000001b2b057c20 */ /* 0x000fe20008400000 */
[----:B------:R-:W-:Y:S01]  /*3520*/  FMUL R11, R44, UR27 ;  /* 0x0000001b2c0b7c20 */ /* 0x000fe20008400000 */
[----:B------:R-:W-:Y:S01]  /*3530*/  FMUL R7, R47, UR27 ;  /* 0x0000001b2f077c20 */ /* 0x000fe20008400000 */
[----:B------:R-:W-:Y:S01]  /*3540*/  FMUL R44, R6, -1.4426950216293334961 ;  /* 0xbfb8aa3b062c7820 */ /* 0x000fe20000400000 */
[----:B------:R-:W-:Y:S01]  /*3550*/  MUFU.EX2 R4, R4 ;  /* 0x0000000400047308 */ /* 0x000fe20000000800 */
[----:B------:R-:W-:Y:S01]  /*3560*/  FMUL R43, R5, -1.4426950216293334961 ;  /* 0xbfb8aa3b052b7820 */ /* 0x000fe20000400000 */
[----:B------:R-:W-:Y:S01]  /*3570*/  FMUL R85, R11, -1.4426950216293334961 ;  /* 0xbfb8aa3b0b557820 */ /* 0x000fe20000400000 */
[----:B------:R-:W-:-:S05]  /*3580*/  FMUL R83, R7, -1.4426950216293334961 ;  /* 0xbfb8aa3b07537820 */ /* 0x000fca0000400000 */
[----:B------:R-:W1:Y:S08]  /*3590*/  MUFU.EX2 R45, R86 ;  /* 0x00000056002d7308 */ /* 0x000e700000000800 */
[----:B------:R2:W3:Y:S08]  /*35a0*/  MUFU.EX2 R47, R85 ;  /* 0x00000055002f7308 */ /* 0x0004f00000000800 */
[----:B------:R-:W4:Y:S01]  /*35b0*/  MUFU.EX2 R44, R44 ;  /* 0x0000002c002c7308 */ /* 0x000f220000000800 */
[----:B-1----:R-:W-:Y:S01]  /*35c0*/  FADD R45, R45, 1 ;  /* 0x3f8000002d2d7421 */ /* 0x002fe20000000000 */
[----:B------:R-:W-:-:S04]  /*35d0*/  MOV R86, R66 ;  /* 0x0000004200567202 */ /* 0x000fc80000000f00 */
[----:B------:R-:W-:Y:S02]  /*35e0*/  MOV R24, R86 ;  /* 0x0000005600187202 */ /* 0x000fe40000000f00 */
[----:B------:R-:W1:Y:S01]  /*35f0*/  MUFU.EX2 R43, R43 ;  /* 0x0000002b002b7308 */ /* 0x000e620000000800 */
[----:B--2---:R-:W-:Y:S01]  /*3600*/  FADD R85, R4, 1 ;  /* 0x3f80000004557421 */ /* 0x004fe20000000000 */
[----:B------:R-:W-:Y:S01]  /*3610*/  FADD R4, R10, 1 ;  /* 0x3f8000000a047421 */ /* 0x000fe20000000000 */
[----:B---3--:R-:W-:Y:S01]  /*3620*/  FADD R18, R47, 1 ;  /* 0x3f8000002f127421 */ /* 0x008fe20000000000 */
[----:B------:R-:W-:Y:S01]  /*3630*/  FMUL R10, R95, R59 ;  /* 0x0000003b5f0a7220 */ /* 0x000fe20000400000 */
[----:B------:R-:W-:Y:S01]  /*3640*/  FADD R59, R84, 1 ;  /* 0x3f800000543b7421 */ /* 0x000fe20000000000 */
[----:B------:R-:W-:Y:S02]  /*3650*/  MOV R86, R68 ;  /* 0x0000004400567202 */ /* 0x000fe40000000f00 */
[----:B------:R-:W2:Y:S01]  /*3660*/  MUFU.EX2 R83, R83 ;  /* 0x0000005300537308 */ /* 0x000ea20000000800 */
[----:B----4-:R-:W-:Y:S01]  /*3670*/  FADD R47, R44, 1 ;  /* 0x3f8000002c2f7421 */ /* 0x010fe20000000000 */
[----:B------:R-:W-:-:S06]  /*3680*/  F2FP.BF16.F32.PACK_AB R10, R71, R10 ;  /* 0x0000000a470a723e */ /* 0x000fcc00000010ff */
[----:B------:R3:W4:Y:S01]  /*3690*/  MUFU.RCP R19, R45 ;  /* 0x0000002d00137308 */ /* 0x0007220000001000 */
[----:B-1----:R-:W-:Y:S01]  /*36a0*/  FADD R16, R43, 1 ;  /* 0x3f8000002b107421 */ /* 0x002fe20000000000 */
[----:B------:R-:W-:Y:S02]  /*36b0*/  MOV R43, R86 ;  /* 0x00000056002b7202 */ /* 0x000fe40000000f00 */
[----:B------:R-:W-:-:S04]  /*36c0*/  MOV R86, R70 ;  /* 0x0000004600567202 */ /* 0x000fc80000000f00 */
[----:B------:R-:W1:Y:S01]  /*36d0*/  MUFU.RCP R4, R4 ;  /* 0x0000000400047308 */ /* 0x000e620000001000 */
[----:B--2---:R-:W-:-:S07]  /*36e0*/  FADD R80, R83, 1 ;  /* 0x3f80000053507421 */ /* 0x004fce0000000000 */
[----:B------:R-:W2:Y:S01]  /*36f0*/  MUFU.RCP R18, R18 ;  /* 0x0000001200127308 */ /* 0x000ea20000001000 */
[----:B---3--:R-:W-:Y:S01]  /*3700*/  MOV R45, R86 ;  /* 0x00000056002d7202 */ /* 0x008fe20000000f00 */
[----:B----4-:R-:W-:Y:S01]  /*3710*/  FMUL R19, R42, R19 ;  /* 0x000000132a137220 */ /* 0x010fe20000400000 */
[----:B------:R-:W-:-:S03]  /*3720*/  LEA R86, R23, R62, 0xd ;  /* 0x0000003e17567211 */ /* 0x000fc600078e68ff */
[----:B------:R-:W-:Y:S01]  /*3730*/  FMUL R30, R30, R19 ;  /* 0x000000131e1e7220 */ /* 0x000fe20000400000 */
[----:B------:R-:W-:Y:S01]  /*3740*/  MOV R44, R86 ;  /* 0x00000056002c7202 */ /* 0x000fe20000000f00 */
[----:B------:R-:W3:Y:S01]  /*3750*/  MUFU.RCP R47, R47 ;  /* 0x0000002f002f7308 */ /* 0x000ee20000001000 */
[----:B-1----:R-:W-:Y:S01]  /*3760*/  FMUL R4, R41, R4 ;  /* 0x0000000429047220 */ /* 0x002fe20000400000 */
[----:B------:R-:W-:Y:S01]  /*3770*/  LEA R86, R23, R64, 0xd ;  /* 0x0000004017567211 */ /* 0x000fe200078e68ff */
[----:B------:R-:W-:Y:S01]  /*3780*/  FMUL R23, R27, R8 ;  /* 0x000000081b177220 */ /* 0x000fe20000400000 */
[----:B------:R1:W-:Y:S01]  /*3790*/  STSM.16.M88.4 [R44], R48 ;  /* 0x000000302c007844 */ /* 0x0003e20000000200 */
[----:B------:R-:W-:Y:S01]  /*37a0*/  FMUL R29, R29, R4 ;  /* 0x000000041d1d7220 */ /* 0x000fe20000400000 */
[----:B------:R-:W-:Y:S02]  /*37b0*/  MOV R77, R86 ;  /* 0x00000056004d7202 */ /* 0x000fe40000000f00 */
[----:B------:R-:W4:Y:S01]  /*37c0*/  MUFU.RCP R85, R85 ;  /* 0x0000005500557308 */ /* 0x000f220000001000 */
[----:B--2---:R-:W-:Y:S01]  /*37d0*/  FMUL R19, R11, R18 ;  /* 0x000000120b137220 */ /* 0x004fe20000400000 */
[----:B------:R1:W-:Y:S01]  /*37e0*/  STSM.16.M88.4 [R37], R52 ;  /* 0x0000003425007844 */ /* 0x0003e20000000200 */
[----:B------:R-:W-:-:S02]  /*37f0*/  F2FP.BF16.F32.PACK_AB R23, R23, R26 ;  /* 0x0000001a1717723e */ /* 0x000fc400000010ff */
[----:B------:R-:W-:-:S03]  /*3800*/  FMUL R19, R32, R19 ;  /* 0x0000001320137220 */ /* 0x000fc60000400000 */
[----:B------:R-:W2:Y:S01]  /*3810*/  MUFU.RCP R16, R16 ;  /* 0x0000001000107308 */ /* 0x000ea20000001000 */
[C---:B---3--:R-:W-:Y:S01]  /*3820*/  FMUL R8, R6.reuse, R47 ;  /* 0x0000002f06087220 */ /* 0x048fe20000400000 */
[----:B------:R-:W-:Y:S02]  /*3830*/  F2FP.BF16.F32.PACK_AB R6, R6, R11 ;  /* 0x0000000b0606723e */ /* 0x000fe400000010ff */
[----:B------:R-:W-:Y:S01]  /*3840*/  F2FP.BF16.F32.PACK_AB R11, R98, R97 ;  /* 0x00000061620b723e */ /* 0x000fe200000010ff */
[----:B------:R-:W-:Y:S01]  /*3850*/  FMUL R18, R33, R8 ;  /* 0x0000000821127220 */ /* 0x000fe20000400000 */
[----:B------:R-:W-:Y:S02]  /*3860*/  F2FP.BF16.F32.PACK_AB R8, R76, R75 ;  /* 0x0000004b4c08723e */ /* 0x000fe400000010ff */
[----:B------:R-:W3:Y:S01]  /*3870*/  MUFU.RCP R59, R59 ;  /* 0x0000003b003b7308 */ /* 0x000ee20000001000 */
[----:B----4-:R-:W-:Y:S01]  /*3880*/  FMUL R85, R40, R85 ;  /* 0x0000005528557220 */ /* 0x010fe20000400000 */
[----:B------:R-:W-:-:S06]  /*3890*/  F2FP.BF16.F32.PACK_AB R18, R18, R19 ;  /* 0x000000131212723e */ /* 0x000fcc00000010ff */
[----:B------:R-:W4:Y:S01]  /*38a0*/  MUFU.RCP R80, R80 ;  /* 0x0000005000507308 */ /* 0x000f220000001000 */
[C---:B--2---:R-:W-:Y:S01]  /*38b0*/  FMUL R4, R5.reuse, R16 ;  /* 0x0000001005047220 */ /* 0x044fe20000400000 */
[----:B------:R-:W-:Y:S01]  /*38c0*/  FMUL R16, R28, R85 ;  /* 0x000000551c107220 */ /* 0x000fe20000400000 */
[----:B------:R-:W-:Y:S02]  /*38d0*/  F2FP.BF16.F32.PACK_AB R5, R5, R42 ;  /* 0x0000002a0505723e */ /* 0x000fe400000010ff */
[----:B------:R-:W-:Y:S01]  /*38e0*/  FMUL R31, R31, R4 ;  /* 0x000000041f1f7220 */ /* 0x000fe20000400000 */
[----:B------:R-:W-:Y:S02]  /*38f0*/  F2FP.BF16.F32.PACK_AB R4, R41, R40 ;  /* 0x000000282904723e */ /* 0x000fe400000010ff */
[----:B------:R-:W-:Y:S01]  /*3900*/  F2FP.BF16.F32.PACK_AB R16, R29, R16 ;  /* 0x000000101d10723e */ /* 0x000fe200000010ff */
[----:B---3--:R-:W-:Y:S01]  /*3910*/  FMUL R9, R46, R59 ;  /* 0x0000003b2e097220 */ /* 0x008fe20000400000 */
[----:B------:R-:W-:-:S02]  /*3920*/  F2FP.BF16.F32.PACK_AB R59, R39, R38 ;  /* 0x00000026273b723e */ /* 0x000fc400000010ff */
[----:B------:R-:W-:Y:S01]  /*3930*/  F2FP.BF16.F32.PACK_AB R17, R31, R30 ;  /* 0x0000001e1f11723e */ /* 0x000fe200000010ff */
[----:B------:R-:W-:Y:S01]  /*3940*/  FMUL R34, R34, R9 ;  /* 0x0000000922227220 */ /* 0x000fe20000400000 */
[----:B------:R-:W-:Y:S01]  /*3950*/  F2FP.BF16.F32.PACK_AB R9, R74, R73 ;  /* 0x000000494a09723e */ /* 0x000fe200000010ff */
[----:B------:R1:W-:Y:S01]  /*3960*/  STSM.16.M88.4 [R77], R56 ;  /* 0x000000384d007844 */ /* 0x0003e20000000200 */
[C---:B----4-:R-:W-:Y:S01]  /*3970*/  FMUL R80, R7.reuse, R80 ;  /* 0x0000005007507220 */ /* 0x050fe20000400000 */
[----:B------:R-:W-:-:S03]  /*3980*/  F2FP.BF16.F32.PACK_AB R7, R7, R46 ;  /* 0x0000002e0707723e */ /* 0x000fc600000010ff */
[----:B------:R-:W-:Y:S02]  /*3990*/  FMUL R35, R35, R80 ;  /* 0x0000005023237220 */ /* 0x000fe40000400000 */
[----:B------:R1:W-:Y:S03]  /*39a0*/  STSM.16.M88.4 [R36], R4 ;  /* 0x0000000424007844 */ /* 0x0003e60000000200 */
[----:B------:R-:W-:Y:S01]  /*39b0*/  F2FP.BF16.F32.PACK_AB R19, R35, R34 ;  /* 0x000000222313723e */ /* 0x000fe200000010ff */
[----:B------:R1:W-:Y:S04]  /*39c0*/  STSM.16.M88.4 [R24], R8 ;  /* 0x0000000818007844 */ /* 0x0003e80000000200 */
[----:B------:R1:W-:Y:S04]  /*39d0*/  STSM.16.M88.4 [R43], R12 ;  /* 0x0000000c2b007844 */ /* 0x0003e80000000200 */
[----:B------:R1:W-:Y:S04]  /*39e0*/  STSM.16.M88.4 [R45], R20 ;  /* 0x000000142d007844 */ /* 0x0003e80000000200 */
[----:B------:R1:W-:Y:S01]  /*39f0*/  STSM.16.M88.4 [R25], R16 ;  /* 0x0000001019007844 */ /* 0x0003e20000000200 */
[----:B------:R2:W-:Y:S06]  /*3a00*/  MEMBAR.ALL.CTA ;  /* 0x0000000000007992 */ /* 0x0005ec0000008000 */
[----:B--2---:R-:W2:Y:S02]  /*3a10*/  FENCE.VIEW.ASYNC.S ;  /* 0x00000000000073c6 */ /* 0x004ea40000000000 */
[----:B--2---:R-:W-:Y:S06]  /*3a20*/  BAR.SYNC.DEFER_BLOCKING 0x1, 0x80 ;  /* 0x0042000000007b1d */ /* 0x004fec0000010000 */
[----:B------:R-:W-:Y:S05]  /*3a30*/  @P0 BRA `(.L_x_37) ;  /* 0x0000000000480947 */ /* 0x000fea0003800000 */
[----:B------:R-:W-:Y:S02]  /*3a40*/  USHF.L.U32 UR20, UR20, 0xc, URZ ;  /* 0x0000000c14147899 */ /* 0x000fe400080006ff */
[----:B------:R-:W-:Y:S02]  /*3a50*/  USHF.L.U32 UR8, UR8, 0xc, URZ ;  /* 0x0000000c08087899 */ /* 0x000fe400080006ff */
[----:B------:R-:W-:Y:S02]  /*3a60*/  UIADD3 UR5, UPT, UPT, UR30, UR5, UR5 ;  /* 0x000000051e057290 */ /* 0x000fe4000fffe005 */
[----:B------:R-:W-:Y:S02]  /*3a70*/  UIADD3 UR20, UPT, UPT, UR20, UR20, URZ ;  /* 0x0000001414147290 */ /* 0x000fe4000fffe0ff */
[----:B------:R-:W-:Y:S02]  /*3a80*/  UIADD3 UR8, UPT, UPT, UR8, UR8, URZ ;  /* 0x0000000808087290 */ /* 0x000fe4000fffe0ff */
[----:B------:R-:W-:-:S02]  /*3a90*/  USHF.L.U32 UR21, UR5, 0x7, URZ ;  /* 0x0000000705157899 */ /* 0x000fc400080006ff */
[----:B------:R-:W-:Y:S02]  /*3aa0*/  ULEA UR22, UR22, UR23, 0x7 ;  /* 0x0000001716167291 */ /* 0x000fe4000f8e38ff */
[----:B------:R-:W-:Y:S02]  /*3ab0*/  UIADD3 UR20, UPT, UPT, UR20, 0x400, UR26 ;  /* 0x0000040014147890 */ /* 0x000fe4000fffe01a */
[----:B------:R-:W-:Y:S02]  /*3ac0*/  UIADD3 UR8, UPT, UPT, UR8, 0x400, UR26 ;  /* 0x0000040008087890 */ /* 0x000fe4000fffe01a */
[----:B------:R-:W-:Y:S02]  /*3ad0*/  UIADD3 UR9, UPT, UPT, UR21, 0x40, URZ ;  /* 0x0000004015097890 */ /* 0x000fe4000fffe0ff */
[----:B------:R-:W-:Y:S01]  /*3ae0*/  USHF.L.U32 UR5, UR5, 0x6, URZ ;  /* 0x0000000605057899 */ /* 0x000fe200080006ff */
[----:B------:R-:W-:Y:S02]  /*3af0*/  UMOV UR10, UR22 ;  /* 0x00000016000a7c82 */ /* 0x000fe40008000000 */
[----:B------:R2:W-:Y:S01]  /*3b00*/  UTMASTG.2D [UR20], [UR34], desc[URZ] ;  /* 0x0000ff14220073b5 */ /* 0x0005e20008009000 */
[----:B------:R-:W-:-:S03]  /*3b10*/  UMOV UR6, UR22 ;  /* 0x0000001600067c82 */ /* 0x000fc60008000000 */
[----:B------:R2:W-:Y:S02]  /*3b20*/  UTMASTG.2D [UR8], [UR34], desc[URZ] ;  /* 0x0000ff08220073b5 */ /* 0x0005e40008009000 */
[----:B------:R2:W-:Y:S01]  /*3b30*/  UTMASTG.2D [UR4], [UR32], desc[URZ] ;  /* 0x0000ff04200073b5 */ /* 0x0005e20008009000 */
[----:B------:R0:W-:Y:S01]  /*3b40*/  UTMACMDFLUSH ;  /* 0x00000000000079b7 */ /* 0x0001e20000000000 */
[----:B--2---:R-:W-:-:S04]  /*3b50*/  DEPBAR.LE SB0, 0x3 ;  /* 0x000080c00000791a */ /* 0x004fc80000000000 */
.L_x_37:
[----:B------:R-:W-:Y:S01]  /*3b60*/  ULEA.HI.SX32 UR31, UR29, UR31, 0x1e ;  /* 0x0000001f1d1f7291 */ /* 0x000fe2000f8ff2ff */
[----:B------:R-:W-:Y:S01]  /*3b70*/  BAR.SYNC.DEFER_BLOCKING 0x1, 0x80 ;  /* 0x0042000000007b1d */ /* 0x000fe20000010000 */
[----:B------:R-:W-:Y:S01]  /*3b80*/  ELECT P0, URZ, PT ;  /* 0x0000000000ff782f */ /* 0x000fe20003800000 */
[----:B------:R-:W-:Y:S01]  /*3b90*/  VIADD R2, R2, 0x1 ;  /* 0x0000000102027836 */ /* 0x000fe20000000000 */
[----:B------:R-:W-:Y:S02]  /*3ba0*/  UIMAD.WIDE.U32 UR8, UR31, UR25, URZ ;  /* 0x000000191f0872a5 */ /* 0x000fe4000f8e00ff */
[----:B------:R-:W-:Y:S02]  /*3bb0*/  UISETP.GE.AND UP0, UPT, UR31, 0x200, UPT ;  /* 0x000002001f00788c */ /* 0x000fe4000bf06270 */
[----:B------:R-:W-:Y:S02]  /*3bc0*/  UIADD3 UR5, UPT, UPT, UR31, -UR9, URZ ;  /* 0x800000091f057290 */ /* 0x000fe4000fffe0ff */
[----:B------:R-:W-:-:S02]  /*3bd0*/  UIADD3 UR28, UPT, UPT, UR28, 0x1, URZ ;  /* 0x000000011c1c7890 */ /* 0x000fc4000fffe0ff */
[----:B------:R-:W-:-:S04]  /*3be0*/  USHF.R.U32.HI UR5, URZ, UR17, UR5 ;  /* 0x00000011ff057299 */ /* 0x000fc80008011605 */
[----:B------:R-:W-:-:S04]  /*3bf0*/  UIADD3 UR5, UPT, UPT, UR9, UR5, URZ ;  /* 0x0000000509057290 */ /* 0x000fc8000fffe0ff */
[----:B------:R-:W-:-:S04]  /*3c00*/  USHF.R.U32.HI UR8, URZ, UR16, UR5 ;  /* 0x00000010ff087299 */ /* 0x000fc80008011605 */
[----:B------:R-:W-:Y:S01]  /*3c10*/  UIADD3 UR8, UPT, UPT, -UR8, URZ, URZ ;  /* 0x000000ff08087290 */ /* 0x000fe2000fffe1ff */
[----:B------:R2:W-:Y:S01]  /*3c20*/  @P0 SYNCS.ARRIVE.TRANS64.ART0 RZ, [R3+URZ+0x80], R0 ;  /* 0x0000800003ff09a7 */ /* 0x0005e200085000ff */
[C---:B------:R-:W-:Y:S02]  /*3c30*/  ISETP.NE.AND P0, PT, R2.reuse, 0x2, PT ;  /* 0x000000020200780c */ /* 0x040fe40003f05270 */
[----:B------:R-:W-:Y:S02]  /*3c40*/  UIMAD UR8, UR24, UR8, UR31 ;  /* 0x00000008180872a4 */ /* 0x000fe4000f8e021f */
[----:B------:R-:W-:Y:S02]  /*3c50*/  SEL R2, R2, RZ, P0 ;  /* 0x000000ff02027207 */ /* 0x000fe40000000000 */
[----:B------:R-:W-:-:S07]  /*3c60*/  UIMAD.WIDE.U32 UR20, UR8, UR11, URZ ;  /* 0x0000000b081472a5 */ /* 0x000fce000f8e00ff */
[----:B------:R-:W-:Y:S02]  /*3c70*/  UMOV UR9, UR21 ;  /* 0x0000001500097c82 */ /* 0x000fe40008000000 */
[----:B------:R-:W-:-:S04]  /*3c80*/  UIADD3 UR5, UPT, UPT, UR8, -UR9, URZ ;  /* 0x8000000908057290 */ /* 0x000fc8000fffe0ff */
[----:B------:R-:W-:-:S04]  /*3c90*/  USHF.R.U32.HI UR5, URZ, UR15, UR5 ;  /* 0x0000000fff057299 */ /* 0x000fc80008011605 */
[----:B------:R-:W-:Y:S01]  /*3ca0*/  UIADD3 UR5, UPT, UPT, UR9, UR5, URZ ;  /* 0x0000000509057290 */ /* 0x000fe2000fffe0ff */
[----:B--2---:R-:W-:-:S03]  /*3cb0*/  SEL R3, RZ, 0x1, P0 ;  /* 0x00000001ff037807 */ /* 0x004fc60000000000 */
[----:B------:R-:W-:Y:S01]  /*3cc0*/  USHF.R.U32.HI UR6, URZ, UR14, UR5 ;  /* 0x0000000eff067299 */ /* 0x000fe20008011605 */
[----:B------:R-:W-:-:S03]  /*3cd0*/  LOP3.LUT R60, R60, R3, RZ, 0x3c, !PT ;  /* 0x000000033c3c7212 */ /* 0x000fc600078e3cff */
[----:B------:R-:W-:Y:S02]  /*3ce0*/  UIMAD.WIDE.U32 UR20, UR6, UR19, URZ ;  /* 0x00000013061472a5 */ /* 0x000fe4000f8e00ff */
[----:B------:R-:W-:-:S04]  /*3cf0*/  UIADD3 UR22, UPT, UPT, -UR6, URZ, URZ ;  /* 0x000000ff06167290 */ /* 0x000fc8000fffe1ff */
[----:B------:R-:W-:Y:S01]  /*3d00*/  UIMAD UR22, UR7, UR22, UR8 ;  /* 0x00000016071672a4 */ /* 0x000fe2000f8e0208 */
[----:B------:R-:W-:Y:S02]  /*3d10*/  UMOV UR9, UR21 ;  /* 0x0000001500097c82 */ /* 0x000fe40008000000 */
[----:B------:R-:W-:-:S04]  /*3d20*/  UIADD3 UR5, UPT, UPT, UR6, -UR9, URZ ;  /* 0x8000000906057290 */ /* 0x000fc8000fffe0ff */
[----:B------:R-:W-:-:S04]  /*3d30*/  USHF.R.U32.HI UR5, URZ, UR13, UR5 ;  /* 0x0000000dff057299 */ /* 0x000fc80008011605 */
[----:B------:R-:W-:-:S04]  /*3d40*/  UIADD3 UR5, UPT, UPT, UR9, UR5, URZ ;  /* 0x0000000509057290 */ /* 0x000fc8000fffe0ff */
[----:B------:R-:W-:-:S04]  /*3d50*/  USHF.R.U32.HI UR5, URZ, UR12, UR5 ;  /* 0x0000000cff057299 */ /* 0x000fc80008011605 */
[----:B------:R-:W-:-:S04]  /*3d60*/  UIADD3 UR5, UPT, UPT, -UR5, URZ, URZ ;  /* 0x000000ff05057290 */ /* 0x000fc8000fffe1ff */
[----:B------:R-:W-:Y:S01]  /*3d70*/  UIMAD UR5, UR18, UR5, UR6 ;  /* 0x00000005120572a4 */ /* 0x000fe2000f8e0206 */
[----:B------:R-:W-:Y:S11]  /*3d80*/  BRA.U !UP0, `(.L_x_38) ;  /* 0xffffffe5085c7547 */ /* 0x000ff6000b83ffff */
.L_x_35:
[----:B------:R-:W-:-:S13]  /*3d90*/  ISETP.NE.AND P0, PT, R69, RZ, PT ;  /* 0x000000ff4500720c */ /* 0x000fda0003f05270 */
[----:B------:R-:W-:Y:S05]  /*3da0*/  @P0 BRA `(.L_x_39) ;  /* 0x00000000001c0947 */ /* 0x000fea0003800000 */
[----:B------:R-:W2:Y:S01]  /*3db0*/  S2UR UR4, SR_CgaCtaId ;  /* 0x00000000000479c3 */ /* 0x000ea20000008800 */
[----:B------:R-:W-:Y:S01]  /*3dc0*/  ELECT P1, URZ, PT ;  /* 0x0000000000ff782f */ /* 0x000fe20003820000 */
[----:B------:R-:W-:Y:S01]  /*3dd0*/  HFMA2 R0, -RZ, RZ, 0, 5.9604644775390625e-08 ;  /* 0x00000001ff007431 */ /* 0x000fe200000001ff */
[----:B------:R-:W-:-:S05]  /*3de0*/  UMOV UR5, 0x40 ;  /* 0x0000004000057882 */ /* 0x000fca0000000000 */
[----:B------:R-:W-:Y:S01]  /*3df0*/  UVIRTCOUNT.DEALLOC.SMPOOL 0x80 ;  /* 0x000000800000784c */ /* 0x000fe20000000000 */
[----:B--2---:R-:W-:-:S09]  /*3e00*/  ULEA UR4, UR4, UR5, 0x18 ;  /* 0x0000000504047291 */ /* 0x004fd2000f8ec0ff */
[----:B------:R2:W-:Y:S03]  /*3e10*/  @P1 STS.U8 [UR4], R0 ;  /* 0x00000000ff001988 */ /* 0x0005e60008000004 */
.L_x_39:
[----:B------:R-:W-:Y:S06]  /*3e20*/  BAR.SYNC.DEFER_BLOCKING 0x1, 0x80 ;  /* 0x0042000000007b1d */ /* 0x000fec0000010000 */
[----:B------:R-:W-:Y:S05]  /*3e30*/  @P0 BRA `(.L_x_40) ;  /* 0x0000000000a00947 */ /* 0x000fea0003800000 */
[----:B------:R-:W3:Y:S01]  /*3e40*/  S2UR UR5, SR_CgaCtaId ;  /* 0x00000000000579c3 */ /* 0x000ee20000008800 */
[----:B------:R-:W-:Y:S01]  /*3e50*/  NOP ;  /* 0x0000000000007918 */ /* 0x000fe20000000000 */
[----:B------:R-:W-:Y:S01]  /*3e60*/  UMOV UR4, 0x50 ;  /* 0x0000005000047882 */ /* 0x000fe20000000000 */
[----:B-1----:R-:W-:Y:S01]  /*3e70*/  LOP3.LUT R4, R67, 0xffff, RZ, 0xc0, !PT ;  /* 0x0000ffff43047812 */ /* 0x002fe200078ec0ff */
[----:B------:R-:W-:Y:S02]  /*3e80*/  IMAD.MOV.U32 R3, RZ, RZ, 0xf ;  /* 0x0000000fff037424 */ /* 0x000fe400078e00ff */
[----:B------:R-:W-:Y:S01]  /*3e90*/  IMAD.MOV.U32 R2, RZ, RZ, 0x1 ;  /* 0x00000001ff027424 */ /* 0x000fe200078e00ff */
[----:B------:R-:W-:-:S04]  /*3ea0*/  SHF.R.U32.HI R4, RZ, 0x5, R4 ;  /* 0x00000005ff047819 */ /* 0x000fc80000011604 */
[----:B------:R-:W-:Y:S01]  /*3eb0*/  SHF.L.U32 R3, R3, R4, RZ ;  /* 0x0000000403037219 */ /* 0x000fe200000006ff */
[----:B------:R-:W-:-:S05]  /*3ec0*/  VIADD R5, R4, 0x10 ;  /* 0x0000001004057836 */ /* 0x000fca0000000000 */
[----:B------:R-:W-:Y:S01]  /*3ed0*/  SHF.L.U32 R2, R2, R5, RZ ;  /* 0x0000000502027219 */ /* 0x000fe200000006ff */
[----:B---3--:R-:W-:-:S03]  /*3ee0*/  ULEA UR5, UR5, UR4, 0x18 ;  /* 0x0000000405057291 */ /* 0x008fc6000f8ec0ff */
[----:B------:R-:W-:-:S04]  /*3ef0*/  LOP3.LUT R5, R2, R3, RZ, 0xfc, !PT ;  /* 0x0000000302057212 */ /* 0x000fc800078efcff */
[C---:B------:R-:W-:Y:S02]  /*3f00*/  LOP3.LUT R3, R5.reuse, 0xffff, RZ, 0xc0, !PT ;  /* 0x0000ffff05037812 */ /* 0x040fe400078ec0ff */
[----:B--2---:R-:W1:Y:S02]  /*3f10*/  LDS R0, [UR5] ;  /* 0x00000005ff007984 */ /* 0x004e640008000800 */
[----:B-1----:R-:W-:-:S04]  /*3f20*/  LOP3.LUT R2, R5, 0xffff, R0, 0x80, !PT ;  /* 0x0000ffff05027812 */ /* 0x002fc800078e8000 */
[----:B------:R-:W-:-:S13]  /*3f30*/  ISETP.NE.AND P0, PT, R2, R3, PT ;  /* 0x000000030200720c */ /* 0x000fda0003f05270 */
[----:B------:R-:W-:Y:S05]  /*3f40*/  @P0 BRA `(.L_x_41) ;  /* 0x0000000000500947 */ /* 0x000fea0003800000 */
[----:B------:R-:W-:Y:S02]  /*3f50*/  SHF.R.U32.HI R0, RZ, 0x10, R0 ;  /* 0x00000010ff007819 */ /* 0x000fe40000011600 */
[----:B------:R-:W-:-:S04]  /*3f60*/  SHF.R.U32.HI R3, RZ, 0x10, R5 ;  /* 0x00000010ff037819 */ /* 0x000fc80000011605 */
[----:B------:R-:W-:-:S04]  /*3f70*/  LOP3.LUT R0, R0, R3, RZ, 0xc0, !PT ;  /* 0x0000000300007212 */ /* 0x000fc800078ec0ff */
[----:B------:R-:W-:-:S13]  /*3f80*/  ISETP.NE.AND P0, PT, R0, R3, PT ;  /* 0x000000030000720c */ /* 0x000fda0003f05270 */
[----:B------:R-:W-:Y:S05]  /*3f90*/  @P0 BRA `(.L_x_42) ;  /* 0x0000000000300947 */ /* 0x000fea0003800000 */
[----:B------:R-:W-:Y:S01]  /*3fa0*/  R2UR UR7, R5 ;  /* 0x00000000050772ca */ /* 0x000fe200000e0000 */
[----:B------:R-:W1:Y:S01]  /*3fb0*/  S2R R2, SR_LANEID ;  /* 0x0000000000027919 */ /* 0x000e620000000000 */
[----:B------:R-:W-:Y:S02]  /*3fc0*/  VOTEU.ANY UR6, UPT, PT ;  /* 0x0000000000067886 */ /* 0x000fe400038e0100 */
[----:B------:R-:W-:-:S09]  /*3fd0*/  UFLO.U32 UR6, UR6 ;  /* 0x00000006000672bd */ /* 0x000fd200080e0000 */
[----:B------:R-:W-:-:S06]  /*3fe0*/  ULOP3.LUT UR7, URZ, UR7, URZ, 0x33, !UPT ;  /* 0x00000007ff077292 */ /* 0x000fcc000f8e33ff */
[----:B------:R-:W-:-:S04]  /*3ff0*/  IMAD.U32 R0, RZ, RZ, UR7 ;  /* 0x00000007ff007e24 */ /* 0x000fc8000f8e00ff */
[----:B------:R-:W2:Y:S02]  /*4000*/  REDUX UR4, R0 ;  /* 0x00000000000473c4 */ /* 0x000ea40000000000 */
[----:B------:R3:W-:Y:S01]  /*4010*/  UTCATOMSWS.AND URZ, UR7 ;  /* 0x0000000700ff79e3 */ /* 0x0007e20008000000 */
[----:B-1----:R-:W-:Y:S01]  /*4020*/  ISETP.EQ.U32.AND P0, PT, R2, UR6, PT ;  /* 0x0000000602007c0c */ /* 0x002fe2000bf02070 */
[----:B--2---:R-:W-:-:S12]  /*4030*/  IMAD.U32 R2, RZ, RZ, UR4 ;  /* 0x00000004ff027e24 */ /* 0x004fd8000f8e00ff */
[----:B------:R3:W-:Y:S01]  /*4040*/  @P0 ATOMS.AND RZ, [UR5], R2 ;  /* 0x00000002ffff098c */ /* 0x0007e2000a800005 */
[----:B------:R-:W-:Y:S05]  /*4050*/  BRA `(.L_x_43) ;  /* 0x0000000000147947 */ /* 0x000fea0003800000 */
.L_x_42:
[----:B------:R-:W-:Y:S02]  /*4060*/  MOV R2, 0x4080 ;  /* 0x0000408000027802 */ /* 0x000fe40000000f00 */
[----:B------:R-:W-:Y:S05]  /*4070*/  CALL.REL.NOINC `($__internal_0_$__cuda_sm10x_tcgen05_guardrail_trap_col_being_dealloced_not_returned_by_alloc) ;  /* 0x0000000000c87944 */ /* 0x000fea0003c00000 */
[----:B------:R-:W-:Y:S05]  /*4080*/  BRA `(.L_x_43) ;  /* 0x0000000000087947 */ /* 0x000fea0003800000 */
.L_x_41:
[----:B------:R-:W-:Y:S02]  /*4090*/  MOV R2, 0x40b0 ;  /* 0x000040b000027802 */ /* 0x000fe40000000f00 */
[----:B------:R-:W-:Y:S05]  /*40a0*/  CALL.REL.NOINC `($__internal_2_$__cuda_sm10x_tcgen05_guardrail_trap_unallocated_columns_being_dealloced) ;  /* 0x0000000000d47944 */ /* 0x000fea0003c00000 */
.L_x_43:
[----:B------:R-:W-:Y:S01]  /*40b0*/  NOP ;  /* 0x0000000000007918 */ /* 0x000fe20000000000 */
.L_x_40:
[----:B------:R-:W-:-:S04]  /*40c0*/  DEPBAR.LE SB0, 0x0 ;  /* 0x000080000000791a */ /* 0x000fc80000000000 */
[----:B---3--:R-:W-:Y:S05]  /*40d0*/  EXIT ;  /* 0x000000000000794d */ /* 0x008fea0003800000 */
.L_x_18:
[----:B------:R-:W-:Y:S02]  /*40e0*/  MOV R4, UR5 ;  /* 0x0000000500047c02 */ /* 0x000fe40008000f00 */
[----:B------:R-:W-:Y:S02]  /*40f0*/  MOV R5, UR5 ;  /* 0x0000000500057c02 */ /* 0x000fe40008000f00 */
[----:B------:R-:W-:-:S07]  /*4100*/  MOV R2, UR9 ;  /* 0x0000000900027c02 */ /* 0x000fce0008000f00 */
.L_x_44:
[----:B-1----:R1:W2:Y:S02]  /*4110*/  SYNCS.PHASECHK.TRANS64.TRYWAIT P0, [R2+URZ+0x38], R5 ;  /* 0x00003805020075a7 */ /* 0x0022a400080011ff */
[----:B--2---:R-:W-:Y:S05]  /*4120*/  @!P0 NANOSLEEP.SYNCS 0x989680 ;  /* 0x009896800000895d */ /* 0x004fea0003900000 */
[----:B------:R-:W2:Y:S02]  /*4130*/  @!P0 SYNCS.PHASECHK.TRANS64 P0, [R2+URZ+0x38], R5 ;  /* 0x00003805020085a7 */ /* 0x000ea400080010ff */
[----:B--2---:R-:W-:Y:S05]  /*4140*/  @!P0 BRA `(.L_x_44) ;  /* 0xfffffffc00f08947 */ /* 0x004fea000383ffff */
[----:B------:R-:W-:Y:S05]  /*4150*/  BRA `(.L_x_17) ;  /* 0xffffffc800d47947 */ /* 0x000fea000383ffff */
.L_x_21:
[----:B------:R-:W-:Y:S02]  /*4160*/  MOV R4, UR5 ;  /* 0x0000000500047c02 */ /* 0x000fe40008000f00 */
[----:B------:R-:W-:Y:S02]  /*4170*/  MOV R5, UR5 ;  /* 0x0000000500057c02 */ /* 0x000fe40008000f00 */
[----:B------:R-:W-:-:S07]  /*4180*/  MOV R2, UR4 ;  /* 0x0000000400027c02 */ /* 0x000fce0008000f00 */
.L_x_45:
[----:B-1----:R1:W5:Y:S02]  /*4190*/  SYNCS.PHASECHK.TRANS64.TRYWAIT P0, [R2+URZ+0x38], R5 ;  /* 0x00003805020075a7 */ /* 0x00236400080011ff */
[----:B-----5:R-:W-:Y:S05]  /*41a0*/  @!P0 NANOSLEEP.SYNCS 0x989680 ;  /* 0x009896800000895d */ /* 0x020fea0003900000 */
[----:B------:R-:W5:Y:S02]  /*41b0*/  @!P0 SYNCS.PHASECHK.TRANS64 P0, [R2+URZ+0x38], R5 ;  /* 0x00003805020085a7 */ /* 0x000f6400080010ff */
[----:B-----5:R-:W-:Y:S05]  /*41c0*/  @!P0 BRA `(.L_x_45) ;  /* 0xfffffffc00f08947 */ /* 0x020fea000383ffff */
[----:B------:R-:W-:Y:S05]  /*41d0*/  BRA `(.L_x_46) ;  /* 0xffffffcc00ec7947 */ /* 0x000fea000383ffff */
.L_x_24:
[----:B------:R-:W-:Y:S02]  /*41e0*/  MOV R2, UR7 ;  /* 0x0000000700027c02 */ /* 0x000fe40008000f00 */
[-C--:B------:R-:W-:Y:S02]  /*41f0*/  MOV R6, R3.reuse ;  /* 0x0000000300067202 */ /* 0x080fe40000000f00 */
[----:B------:R-:W-:-:S07]  /*4200*/  MOV R7, R3 ;  /* 0x0000000300077202 */ /* 0x000fce0000000f00 */
.L_x_47:
[----:B-1----:R1:W4:Y:S02]  /*4210*/  SYNCS.PHASECHK.TRANS64.TRYWAIT P0, [R2+URZ+0x80], R7 ;  /* 0x00008007020075a7 */ /* 0x00232400080011ff */
[----:B----4-:R-:W-:Y:S05]  /*4220*/  @!P0 NANOSLEEP.SYNCS 0x989680 ;  /* 0x009896800000895d */ /* 0x010fea0003900000 */
[----:B------:R-:W4:Y:S02]  /*4230*/  @!P0 SYNCS.PHASECHK.TRANS64 P0, [R2+URZ+0x80], R7 ;  /* 0x00008007020085a7 */ /* 0x000f2400080010ff */
[----:B----4-:R-:W-:Y:S05]  /*4240*/  @!P0 BRA `(.L_x_47) ;  /* 0xfffffffc00f08947 */ /* 0x010fea000383ffff */
[----:B------:R-:W-:Y:S05]  /*4250*/  BRA `(.L_x_48) ;  /* 0xffffffd000c47947 */ /* 0x000fea000383ffff */
.L_x_26:
[----:B------:R-:W-:Y:S02]  /*4260*/  MOV R6, UR20 ;  /* 0x0000001400067c02 */ /* 0x000fe40008000f00 */
[----:B------:R-:W-:Y:S02]  /*4270*/  MOV R7, UR20 ;  /* 0x0000001400077c02 */ /* 0x000fe40008000f00 */
[----:B------:R-:W-:Y:S07]  /*4280*/  MOV R2, UR5 ;  /* 0x0000000500027c02 */ /* 0x000fee0008000f00 */
.L_x_49:
[----:B-1----:R1:W4:Y:S02]  /*4290*/  SYNCS.PHASECHK.TRANS64.TRYWAIT P0, [R2+URZ], R7 ;  /* 0x00000007020075a7 */ /* 0x00232400080011ff */
[----:B----4-:R-:W-:Y:S05]  /*42a0*/  @!P0 NANOSLEEP.SYNCS 0x989680 ;  /* 0x009896800000895d */ /* 0x010fea0003900000 */
[----:B------:R-:W4:Y:S02]  /*42b0*/  @!P0 SYNCS.PHASECHK.TRANS64 P0, [R2+URZ], R7 ;  /* 0x00000007020085a7 */ /* 0x000f2400080010ff */
[----:B----4-:R-:W-:Y:S05]  /*42c0*/  @!P0 BRA `(.L_x_49) ;  /* 0xfffffffc00f08947 */ /* 0x010fea000383ffff */
[----:B------:R-:W-:Y:S05]  /*42d0*/  BRA `(.L_x_25) ;  /* 0xffffffd4000c7947 */ /* 0x000fea000383ffff */
.L_x_29:
[----:B------:R-:W-:-:S07]  /*42e0*/  MOV R5, R4 ;  /* 0x0000000400057202 */ /* 0x000fce0000000f00 */
.L_x_50:
[----:B-1----:R1:W4:Y:S02]  /*42f0*/  SYNCS.PHASECHK.TRANS64.TRYWAIT P0, [R2+URZ+0x80], R5 ;  /* 0x00008005020075a7 */ /* 0x00232400080011ff */
[----:B----4-:R-:W-:Y:S05]  /*4300*/  @!P0 NANOSLEEP.SYNCS 0x989680 ;  /* 0x009896800000895d */ /* 0x010fea0003900000 */
[----:B------:R-:W4:Y:S02]  /*4310*/  @!P0 SYNCS.PHASECHK.TRANS64 P0, [R2+URZ+0x80], R5 ;  /* 0x00008005020085a7 */ /* 0x000f2400080010ff */
[----:B----4-:R-:W-:Y:S05]  /*4320*/  @!P0 BRA `(.L_x_50) ;  /* 0xfffffffc00f08947 */ /* 0x010fea000383ffff */
[----:B------:R-:W-:Y:S05]  /*4330*/  BRA `(.L_x_22) ;  /* 0xffffffd400b07947 */ /* 0x000fea000383ffff */
.L_x_36:
[----:B------:R-:W-:-:S07]  /*4340*/  MOV R7, R6 ;  /* 0x0000000600077202 */ /* 0x000fce0000000f00 */
.L_x_51:
[----:B-1----:R1:W2:Y:S02]  /*4350*/  SYNCS.PHASECHK.TRANS64.TRYWAIT P0, [R3+URZ+0x70], R7 ;  /* 0x00007007030075a7 */ /* 0x0022a400080011ff */
[----:B--2---:R-:W-:Y:S05]  /*4360*/  @!P0 NANOSLEEP.SYNCS 0x989680 ;  /* 0x009896800000895d */ /* 0x004fea0003900000 */
[----:B------:R-:W2:Y:S02]  /*4370*/  @!P0 SYNCS.PHASECHK.TRANS64 P0, [R3+URZ+0x70], R7 ;  /* 0x00007007030085a7 */ /* 0x000ea400080010ff */
[----:B--2---:R-:W-:Y:S05]  /*4380*/  @!P0 BRA `(.L_x_51) ;  /* 0xfffffffc00f08947 */ /* 0x004fea000383ffff */
[----:B------:R-:W-:Y:S05]  /*4390*/  BRA `(.L_x_52) ;  /* 0xffffffdc00f07947 */ /* 0x000fea000383ffff */
        .weak           $__internal_0_$__cuda_sm10x_tcgen05_guardrail_trap_col_being_dealloced_not_returned_by_alloc
        .type           $__internal_0_$__cuda_sm10x_tcgen05_guardrail_trap_col_being_dealloced_not_returned_by_alloc,@function
        .size           $__internal_0_$__cuda_sm10x_tcgen05_guardrail_trap_col_being_dealloced_not_returned_by_alloc,($__internal_1_$__cuda_sm10x_tcgen05_guardrail_trap_phase_invalid_during_alloc - $__internal_0_$__cuda_sm10x_tcgen05_guardrail_trap_col_being_dealloced_not_returned_by_alloc)
$__internal_0_$__cuda_sm10x_tcgen05_guardrail_trap_col_being_dealloced_not_returned_by_alloc:
[----:B------:R-:W-:Y:S05]  /*43a0*/  BPT.TRAP 0x1 ;  /* 0x000000040000795c */ /* 0x000fea0000300000 */
[----:B------:R-:W-:-:S04]  /*43b0*/  HFMA2 R3, -RZ, RZ, 0, 0 ;  /* 0x00000000ff037431 */ /* 0x000fc800000001ff */
[----:B------:R-:W-:Y:S05]  /*43c0*/  RET.REL.NODEC R2 `(kernel_cutlass_kernel_cudnngemm_swigludense_gemm_persistent_swigluPersistentDenseGemmKernel_object_at__TiledMMA_ThrLayoutVMNK11110000_PermutationMNK____MMAAtom_ThrID10_ShapeMNK6412816_TVL_0) ;  /* 0xffffffbc020c7950 */ /* 0x000fea0003c3ffff */
        .weak           $__internal_1_$__cuda_sm10x_tcgen05_guardrail_trap_phase_invalid_during_alloc
        .type           $__internal_1_$__cuda_sm10x_tcgen05_guardrail_trap_phase_invalid_during_alloc,@function
        .size           $__internal_1_$__cuda_sm10x_tcgen05_guardrail_trap_phase_invalid_during_alloc,($__internal_2_$__cuda_sm10x_tcgen05_guardrail_trap_unallocated_columns_being_dealloced - $__internal_1_$__cuda_sm10x_tcgen05_guardrail_trap_phase_invalid_during_alloc)
$__internal_1_$__cuda_sm10x_tcgen05_guardrail_trap_phase_invalid_during_alloc:
[----:B------:R-:W-:Y:S05]  /*43d0*/  BPT.TRAP 0x1 ;  /* 0x000000040000795c */ /* 0x000fea0000300000 */
[----:B------:R-:W-:-:S04]  /*43e0*/  MOV R3, 0x0 ;  /* 0x0000000000037802 */ /* 0x000fc80000000f00 */
[----:B------:R-:W-:Y:S05]  /*43f0*/  RET.REL.NODEC R2 `(kernel_cutlass_kernel_cudnngemm_swigludense_gemm_persistent_swigluPersistentDenseGemmKernel_object_at__TiledMMA_ThrLayoutVMNK11110000_PermutationMNK____MMAAtom_ThrID10_ShapeMNK6412816_TVL_0) ;  /* 0xffffffbc02007950 */ /* 0x000fea0003c3ffff */
        .weak           $__internal_2_$__cuda_sm10x_tcgen05_guardrail_trap_unallocated_columns_being_dealloced
        .type           $__internal_2_$__cuda_sm10x_tcgen05_guardrail_trap_unallocated_columns_being_dealloced,@function
        .size           $__internal_2_$__cuda_sm10x_tcgen05_guardrail_trap_unallocated_columns_being_dealloced,(.L_x_56 - $__internal_2_$__cuda_sm10x_tcgen05_guardrail_trap_unallocated_columns_being_dealloced)
$__internal_2_$__cuda_sm10x_tcgen05_guardrail_trap_unallocated_columns_being_dealloced:
[----:B------:R-:W-:Y:S05]  /*4400*/  BPT.TRAP 0x1 ;  /* 0x000000040000795c */ /* 0x000fea0000300000 */
[----:B------:R-:W-:-:S04]  /*4410*/  HFMA2 R3, -RZ, RZ, 0, 0 ;  /* 0x00000000ff037431 */ /* 0x000fc800000001ff */
[----:B------:R-:W-:Y:S05]  /*4420*/  RET.REL.NODEC R2 `(kernel_cutlass_kernel_cudnngemm_swigludense_gemm_persistent_swigluPersistentDenseGemmKernel_object_at__TiledMMA_ThrLayoutVMNK11110000_PermutationMNK____MMAAtom_ThrID10_ShapeMNK6412816_TVL_0) ;  /* 0xffffffb802f47950 */ /* 0x000fea0003c3ffff */
.L_x_53:
[----:B------:R-:W-:-:S00]  /*4430*/  BRA `(.L_x_53) ;  /* 0xfffffffc00fc7947 */ /* 0x000fc0000383ffff */
[----:B------:R-:W-:-:S00]  /*4440*/  NOP ;  /* 0x0000000000007918 */ /* 0x000fc00000000000 */
        /* <DEDUP_REMOVED lines=11> */
.L_x_56:


//--------------------- .nv.shared.kernel_cutlass_kernel_cudnngemm_swigludense_gemm_persistent_swigluPersistentDenseGemmKernel_object_at__TiledMMA_ThrLayoutVMNK11110000_PermutationMNK____MMAAtom_ThrID10_ShapeMNK6412816_TVL_0 --------------------------
	.section	.nv.shared.kernel_cutlass_kernel_cudnngemm_swigludense_gemm_persistent_swigluPersistentDenseGemmKernel_object_at__TiledMMA_ThrLayoutVMNK11110000_PermutationMNK____MMAAtom_ThrID10_ShapeMNK6412816_TVL_0,"aw",@nobits
	.sectionflags	@""
	.align	1024
	.zero		1024


//--------------------- .nv.shared.reserved.0     --------------------------
	.section	.nv.shared.reserved.0,"aw",@nobits
	.align	8
	.weak		__nv_reservedSMEM_offset_0_alias
	.size		__nv_reservedSMEM_offset_0_alias, 0, 64
	.other		__nv_reservedSMEM_offset_0_alias,@"STO_CUDA_RESERVED_SHARED STV_DEFAULT"
__nv_reservedSMEM_offset_0_alias:
	.zero		0
.nv.shared.reserved.0:
	.zero		64
	.weak		__nv_reservedSMEM_allocation_phase
	.type		__nv_reservedSMEM_allocation_phase,@object
	.size		__nv_reservedSMEM_allocation_phase,(.L_0 - __nv_reservedSMEM_allocation_phase)
__nv_reservedSMEM_allocation_phase:
	.zero		1
.L_0:
	.zero		7
	.weak		__nv_reservedSMEM_devtool_atexit_pc
	.type		__nv_reservedSMEM_devtool_atexit_pc,@object
	.size		__nv_reservedSMEM_devtool_atexit_pc,(__nv_reservedSMEM_allocation_mask - __nv_reservedSMEM_devtool_atexit_pc)
__nv_reservedSMEM_devtool_atexit_pc:
	.zero		8
	.weak		__nv_reservedSMEM_allocation_mask
	.type		__nv_reservedSMEM_allocation_mask,@object
	.size		__nv_reservedSMEM_allocation_mask,(.L_2 - __nv_reservedSMEM_allocation_mask)
__nv_reservedSMEM_allocation_mask:
	.zero		4
.L_2:


//--------------------- .nv.constant0.kernel_cutlass_kernel_cudnngemm_swigludense_gemm_persistent_swigluPersistentDenseGemmKernel_object_at__TiledMMA_ThrLayoutVMNK11110000_PermutationMNK____MMAAtom_ThrID10_ShapeMNK6412816_TVL_0 --------------------------
	.section	.nv.constant0.kernel_cutlass_kernel_cudnngemm_swigludense_gemm_persistent_swigluPersistentDenseGemmKernel_object_at__TiledMMA_ThrLayoutVMNK11110000_PermutationMNK____MMAAtom_ThrID10_ShapeMNK6412816_TVL_0,"a",@progbits
	.sectionflags	@""
	.align	4
.nv.constant0.kernel_cutlass_kernel_cudnngemm_swigludense_gemm_persistent_swigluPersistentDenseGemmKernel_object_at__TiledMMA_ThrLayoutVMNK11110000_PermutationMNK____MMAAtom_ThrID10_ShapeMNK6412816_TVL_0:
	.zero		1512


//--------------------- SYMBOLS --------------------------

	.type		.nv.reservedSmem.offset0,@object
	.size		.nv.reservedSmem.offset0,0x4
	.type		.nv.reservedSmem.cap,@object
	.size		.nv.reservedSmem.cap,0x4
